	.target	sm_90a

	.elftype	@"ET_EXEC"


//--------------------- .note.nv.tkinfo           --------------------------
	.section	.note.nv.tkinfo,"",@"SHT_NOTE"
	.sectionflags	@"SHF_NOTE_NV_TKINFO"
	.tkinfo
        /*0018*/ 	.word	0x00000002
        /*0030*/ 	.string	""
        /*0030*/ 	.string	"ptxas"
        /*0030*/ 	.string	"Cuda compilation tools, release 13.0, V13.0.88"
        /*0030*/ 	.string	"Build cuda_13.0.r13.0/compiler.36424714_0"
        /*0030*/ 	.string	"-v  -suppress-debug-info  -lineinfo  -arch sm_90a "



//--------------------- .note.nv.cuinfo           --------------------------
	.section	.note.nv.cuinfo,"",@"SHT_NOTE"
	.sectionflags	@"SHF_NOTE_NV_CUINFO"
        /*0018*/ 	.short	0x0002
        /*001a*/ 	.short	0x005a
        /*001c*/ 	.short	0x0082
	.zero		2


//--------------------- .nv.info                  --------------------------
	.section	.nv.info,"",@"SHT_CUDA_INFO"
	.align	4


	//----- nvinfo : EIATTR_REGCOUNT
	.align		4
        /*0000*/ 	.byte	0x04, 0x2f
        /*0002*/ 	.short	(.L_1 - .L_0)
	.align		4
.L_0:
        /*0004*/ 	.word	index@(matmul_kernel)
        /*0008*/ 	.word	0x0000007b


	//----- nvinfo : EIATTR_FRAME_SIZE
	.align		4
.L_1:
        /*000c*/ 	.byte	0x04, 0x11
        /*000e*/ 	.short	(.L_3 - .L_2)
	.align		4
.L_2:
        /*0010*/ 	.word	index@(matmul_kernel)
        /*0014*/ 	.word	0x00000000


	//----- nvinfo : EIATTR_MIN_STACK_SIZE
	.align		4
.L_3:
        /*0018*/ 	.byte	0x04, 0x12
        /*001a*/ 	.short	(.L_5 - .L_4)
	.align		4
.L_4:
        /*001c*/ 	.word	index@(matmul_kernel)
        /*0020*/ 	.word	0x00000000
.L_5:


//--------------------- .nv.compat                --------------------------
	.section	.nv.compat,"",@"SHT_CUDA_COMPAT_INFO"
	.align	4
        /*0000*/ 	.byte	0x02, 0x09, 0x01, 0x00, 0x02, 0x02, 0x04, 0x00, 0x02, 0x05, 0x05, 0x00, 0x03, 0x07, 0x01, 0x01
        /*0010*/ 	.byte	0x02, 0x03, 0x00, 0x00, 0x02, 0x06, 0x01, 0x00, 0x04, 0x0b, 0x08, 0x00, 0x00, 0x00, 0x00, 0x00
        /*0020*/ 	.byte	0x00, 0x00, 0x00, 0x00


//--------------------- .nv.info.matmul_kernel    --------------------------
	.section	.nv.info.matmul_kernel,"",@"SHT_CUDA_INFO"
	.sectionflags	@""
	.align	4


	//----- nvinfo : EIATTR_CUDA_API_VERSION
	.align		4
        /*0000*/ 	.byte	0x04, 0x37
        /*0002*/ 	.short	(.L_7 - .L_6)
.L_6:
        /*0004*/ 	.word	0x00000082


	//----- nvinfo : EIATTR_KPARAM_INFO
	.align		4
.L_7:
        /*0008*/ 	.byte	0x04, 0x17
        /*000a*/ 	.short	(.L_9 - .L_8)
.L_8:
        /*000c*/ 	.word	0x00000000
        /*0010*/ 	.short	0x000d
        /*0012*/ 	.short	0x0048
        /*0014*/ 	.byte	0x00, 0xf4, 0x21, 0x00


	//----- nvinfo : EIATTR_KPARAM_INFO
	.align		4
.L_9:
        /*0018*/ 	.byte	0x04, 0x17
        /*001a*/ 	.short	(.L_11 - .L_10)
.L_10:
        /*001c*/ 	.word	0x00000000
        /*0020*/ 	.short	0x000c
        /*0022*/ 	.short	0x0040
        /*0024*/ 	.byte	0x00, 0xf4, 0x21, 0x00


	//----- nvinfo : EIATTR_KPARAM_INFO
	.align		4
.L_11:
        /*0028*/ 	.byte	0x04, 0x17
        /*002a*/ 	.short	(.L_13 - .L_12)
.L_12:
        /*002c*/ 	.word	0x00000000
        /*0030*/ 	.short	0x000b
        /*0032*/ 	.short	0x0038
        /*0034*/ 	.byte	0x00, 0xf0, 0x11, 0x00


	//----- nvinfo : EIATTR_KPARAM_INFO
	.align		4
.L_13:
        /*0038*/ 	.byte	0x04, 0x17
        /*003a*/ 	.short	(.L_15 - .L_14)
.L_14:
        /*003c*/ 	.word	0x00000000
        /*0040*/ 	.short	0x000a
        /*0042*/ 	.short	0x0034
        /*0044*/ 	.byte	0x00, 0xf0, 0x11, 0x00


	//----- nvinfo : EIATTR_KPARAM_INFO
	.align		4
.L_15:
        /*0048*/ 	.byte	0x04, 0x17
        /*004a*/ 	.short	(.L_17 - .L_16)
.L_16:
        /*004c*/ 	.word	0x00000000
        /*0050*/ 	.short	0x0009
        /*0052*/ 	.short	0x0030
        /*0054*/ 	.byte	0x00, 0xf0, 0x11, 0x00


	//----- nvinfo : EIATTR_KPARAM_INFO
	.align		4
.L_17:
        /*0058*/ 	.byte	0x04, 0x17
        /*005a*/ 	.short	(.L_19 - .L_18)
.L_18:
        /*005c*/ 	.word	0x00000000
        /*0060*/ 	.short	0x0008
        /*0062*/ 	.short	0x002c
        /*0064*/ 	.byte	0x00, 0xf0, 0x11, 0x00


	//----- nvinfo : EIATTR_KPARAM_INFO
	.align		4
.L_19:
        /*0068*/ 	.byte	0x04, 0x17
        /*006a*/ 	.short	(.L_21 - .L_20)
.L_20:
        /*006c*/ 	.word	0x00000000
        /*0070*/ 	.short	0x0007
        /*0072*/ 	.short	0x0028
        /*0074*/ 	.byte	0x00, 0xf0, 0x11, 0x00


	//----- nvinfo : EIATTR_KPARAM_INFO
	.align		4
.L_21:
        /*0078*/ 	.byte	0x04, 0x17
        /*007a*/ 	.short	(.L_23 - .L_22)
.L_22:
        /*007c*/ 	.word	0x00000000
        /*0080*/ 	.short	0x0006
        /*0082*/ 	.short	0x0024
        /*0084*/ 	.byte	0x00, 0xf0, 0x11, 0x00


	//----- nvinfo : EIATTR_KPARAM_INFO
	.align		4
.L_23:
        /*0088*/ 	.byte	0x04, 0x17
        /*008a*/ 	.short	(.L_25 - .L_24)
.L_24:
        /*008c*/ 	.word	0x00000000
        /*0090*/ 	.short	0x0005
        /*0092*/ 	.short	0x0020
        /*0094*/ 	.byte	0x00, 0xf0, 0x11, 0x00


	//----- nvinfo : EIATTR_KPARAM_INFO
	.align		4
.L_25:
        /*0098*/ 	.byte	0x04, 0x17
        /*009a*/ 	.short	(.L_27 - .L_26)
.L_26:
        /*009c*/ 	.word	0x00000000
        /*00a0*/ 	.short	0x0004
        /*00a2*/ 	.short	0x001c
        /*00a4*/ 	.byte	0x00, 0xf0, 0x11, 0x00


	//----- nvinfo : EIATTR_KPARAM_INFO
	.align		4
.L_27:
        /*00a8*/ 	.byte	0x04, 0x17
        /*00aa*/ 	.short	(.L_29 - .L_28)
.L_28:
        /*00ac*/ 	.word	0x00000000
        /*00b0*/ 	.short	0x0003
        /*00b2*/ 	.short	0x0018
        /*00b4*/ 	.byte	0x00, 0xf0, 0x11, 0x00


	//----- nvinfo : EIATTR_KPARAM_INFO
	.align		4
.L_29:
        /*00b8*/ 	.byte	0x04, 0x17
        /*00ba*/ 	.short	(.L_31 - .L_30)
.L_30:
        /*00bc*/ 	.word	0x00000000
        /*00c0*/ 	.short	0x0002
        /*00c2*/ 	.short	0x0010
        /*00c4*/ 	.byte	0x00, 0xf4, 0x21, 0x00


	//----- nvinfo : EIATTR_KPARAM_INFO
	.align		4
.L_31:
        /*00c8*/ 	.byte	0x04, 0x17
        /*00ca*/ 	.short	(.L_33 - .L_32)
.L_32:
        /*00cc*/ 	.word	0x00000000
        /*00d0*/ 	.short	0x0001
        /*00d2*/ 	.short	0x0008
        /*00d4*/ 	.byte	0x00, 0xf4, 0x21, 0x00


	//----- nvinfo : EIATTR_KPARAM_INFO
	.align		4
.L_33:
        /*00d8*/ 	.byte	0x04, 0x17
        /*00da*/ 	.short	(.L_35 - .L_34)
.L_34:
        /*00dc*/ 	.word	0x00000000
        /*00e0*/ 	.short	0x0000
        /*00e2*/ 	.short	0x0000
        /*00e4*/ 	.byte	0x00, 0xf4, 0x21, 0x00


	//----- nvinfo : EIATTR_SPARSE_MMA_MASK
	.align		4
.L_35:
        /*00e8*/ 	.byte	0x03, 0x50
        /*00ea*/ 	.short	0x0000


	//----- nvinfo : EIATTR_MAXREG_COUNT
	.align		4
        /*00ec*/ 	.byte	0x03, 0x1b
        /*00ee*/ 	.short	0x00ff


	//----- nvinfo : EIATTR_NUM_BARRIERS
	.align		4
        /*00f0*/ 	.byte	0x02, 0x4c
        /*00f2*/ 	.byte	0x01
	.zero		1


	//----- nvinfo : EIATTR_MERCURY_ISA_VERSION
	.align		4
        /*00f4*/ 	.byte	0x03, 0x5f
        /*00f6*/ 	.short	0x0101


	//----- nvinfo : EIATTR_EXIT_INSTR_OFFSETS
	.align		4
        /*00f8*/ 	.byte	0x04, 0x1c
        /*00fa*/ 	.short	(.L_37 - .L_36)


	//   ....[0]....
.L_36:
        /*00fc*/ 	.word	0x00002b30


	//   ....[1]....
        /*0100*/ 	.word	0x00002b60


	//----- nvinfo : EIATTR_REQNTID
	.align		4
.L_37:
        /*0104*/ 	.byte	0x04, 0x10
        /*0106*/ 	.short	(.L_39 - .L_38)
.L_38:
        /*0108*/ 	.word	0x00000080
        /*010c*/ 	.word	0x00000001
        /*0110*/ 	.word	0x00000001


	//----- nvinfo : EIATTR_CBANK_PARAM_SIZE
	.align		4
.L_39:
        /*0114*/ 	.byte	0x03, 0x19
        /*0116*/ 	.short	0x0050


	//----- nvinfo : EIATTR_PARAM_CBANK
	.align		4
        /*0118*/ 	.byte	0x04, 0x0a
        /*011a*/ 	.short	(.L_41 - .L_40)
	.align		4
.L_40:
        /*011c*/ 	.word	index@(.nv.constant0.matmul_kernel)
        /*0120*/ 	.short	0x0210
        /*0122*/ 	.short	0x0050


	//----- nvinfo : EIATTR_SW_WAR
	.align		4
.L_41:
        /*0124*/ 	.byte	0x04, 0x36
        /*0126*/ 	.short	(.L_43 - .L_42)
.L_42:
        /*0128*/ 	.word	0x00000008
.L_43:


//--------------------- .nv.callgraph             --------------------------
	.section	.nv.callgraph,"",@"SHT_CUDA_CALLGRAPH"
	.align	4
	.sectionentsize	8
	.align		4
        /*0000*/ 	.word	0x00000000
	.align		4
        /*0004*/ 	.word	0xffffffff
	.align		4
        /*0008*/ 	.word	0x00000000
	.align		4
        /*000c*/ 	.word	0xfffffffe
	.align		4
        /*0010*/ 	.word	0x00000000
	.align		4
        /*0014*/ 	.word	0xfffffffd
	.align		4
        /*0018*/ 	.word	0x00000000
	.align		4
        /*001c*/ 	.word	0xfffffffc


//--------------------- .text.matmul_kernel       --------------------------
	.section	.text.matmul_kernel,"ax",@progbits
	.align	128
        .global         matmul_kernel
        .type           matmul_kernel,@function
        .size           matmul_kernel,(.L_x_3 - matmul_kernel)
        .other          matmul_kernel,@"STO_CUDA_ENTRY STV_DEFAULT"
matmul_kernel:
.text.matmul_kernel:
[----:B------:R-:W-:Y:S08]  /*0000*/  LDC R1, c[0x0][0x28] ;  /* 0x00000a00ff017b82 */ /* 0x000ff00000000800 */
[----:B------:R-:W0:Y:S01]  /*0010*/  LDC.64 R16, c[0x0][0x228] ;  /* 0x00008a00ff107b82 */ /* 0x000e220000000a00 */
[----:B------:R-:W1:Y:S01]  /*0020*/  S2R R5, SR_CTAID.X ;  /* 0x0000000000057919 */ /* 0x000e620000002500 */
[----:B------:R-:W-:Y:S01]  /*0030*/  UMOV UR4, 0x400 ;  /* 0x0000040000047882 */ /* 0x000fe20000000000 */
[----:B------:R-:W-:Y:S01]  /*0040*/  ULDC.64 UR14, c[0x0][0x208] ;  /* 0x00008200000e7ab9 */ /* 0x000fe20000000a00 */
[----:B------:R-:W-:Y:S01]  /*0050*/  CS2R R24, SRZ ;  /* 0x0000000000187805 */ /* 0x000fe2000001ff00 */
[----:B------:R-:W2:Y:S01]  /*0060*/  S2R R23, SR_TID.X ;  /* 0x0000000000177919 */ /* 0x000ea20000002100 */
[----:B------:R-:W-:-:S02]  /*0070*/  CS2R R26, SRZ ;  /* 0x00000000001a7805 */ /* 0x000fc4000001ff00 */
[----:B------:R-:W3:Y:S08]  /*0080*/  LDC R19, c[0x0][0x230] ;  /* 0x00008c00ff137b82 */ /* 0x000ef00000000800 */
[----:B------:R-:W4:Y:S01]  /*0090*/  S2UR UR12, SR_CgaCtaId ;  /* 0x00000000000c79c3 */ /* 0x000f220000008800 */
[----:B0-----:R-:W-:-:S05]  /*00a0*/  VIADD R0, R17, 0xf ;  /* 0x0000000f11007836 */ /* 0x001fca0000000000 */
[----:B------:R-:W-:Y:S01]  /*00b0*/  SHF.R.S32.HI R3, RZ, 0x1f, R0 ;  /* 0x0000001fff037819 */ /* 0x000fe20000011400 */
[----:B---3--:R-:W-:-:S03]  /*00c0*/  VIADD R19, R19, 0x3f ;  /* 0x0000003f13137836 */ /* 0x008fc60000000000 */
[----:B------:R-:W-:Y:S02]  /*00d0*/  LEA.HI R3, R3, R0, RZ, 0x4 ;  /* 0x0000000003037211 */ /* 0x000fe400078f20ff */
[----:B-1----:R-:W-:Y:S02]  /*00e0*/  IABS R8, R5 ;  /* 0x0000000500087213 */ /* 0x002fe40000000000 */
[----:B------:R-:W-:Y:S02]  /*00f0*/  SHF.R.S32.HI R3, RZ, 0x4, R3 ;  /* 0x00000004ff037819 */ /* 0x000fe40000011403 */
[----:B--2---:R-:W-:Y:S01]  /*0100*/  SHF.R.U32.HI R34, RZ, 0x6, R23 ;  /* 0x00000006ff227819 */ /* 0x004fe20000011617 */
[----:B----4-:R-:W-:Y:S01]  /*0110*/  ULEA UR12, UR12, UR4, 0x18 ;  /* 0x000000040c0c7291 */ /* 0x010fe2000f8ec03f */
[----:B------:R-:W-:Y:S01]  /*0120*/  LOP3.LUT R23, R23, 0x3f, RZ, 0xc0, !PT ;  /* 0x0000003f17177812 */ /* 0x000fe200078ec0ff */
[----:B------:R-:W-:Y:S01]  /*0130*/  IMAD.SHL.U32 R4, R3, 0x8, RZ ;  /* 0x0000000803047824 */ /* 0x000fe200078e00ff */
[----:B------:R-:W-:-:S04]  /*0140*/  SGXT.U32 R34, R34, 0x1 ;  /* 0x000000012222781a */ /* 0x000fc80000000000 */
[-C--:B------:R-:W-:Y:S02]  /*0150*/  IABS R7, R4.reuse ;  /* 0x0000000400077213 */ /* 0x080fe40000000000 */
[----:B------:R-:W-:Y:S02]  /*0160*/  IABS R10, R4 ;  /* 0x00000004000a7213 */ /* 0x000fe40000000000 */
[----:B------:R-:W0:Y:S08]  /*0170*/  I2F.RP R0, R7 ;  /* 0x0000000700007306 */ /* 0x000e300000209400 */
[----:B0-----:R-:W0:Y:S02]  /*0180*/  MUFU.RCP R0, R0 ;  /* 0x0000000000007308 */ /* 0x001e240000001000 */
[----:B0-----:R-:W-:-:S02]  /*0190*/  VIADD R2, R0, 0xffffffe ;  /* 0x0ffffffe00027836 */ /* 0x001fc40000000000 */
[----:B------:R-:W-:-:S04]  /*01a0*/  IMAD.MOV R0, RZ, RZ, -R10 ;  /* 0x000000ffff007224 */ /* 0x000fc800078e0a0a */
[----:B------:R0:W1:Y:S02]  /*01b0*/  F2I.FTZ.U32.TRUNC.NTZ R3, R2 ;  /* 0x0000000200037305 */ /* 0x000064000021f000 */
[----:B0-----:R-:W-:Y:S02]  /*01c0*/  IMAD.MOV.U32 R2, RZ, RZ, RZ ;  /* 0x000000ffff027224 */ /* 0x001fe400078e00ff */
[----:B-1----:R-:W-:-:S04]  /*01d0*/  IMAD.MOV R6, RZ, RZ, -R3 ;  /* 0x000000ffff067224 */ /* 0x002fc800078e0a03 */
[----:B------:R-:W-:Y:S02]  /*01e0*/  IMAD R9, R6, R7, RZ ;  /* 0x0000000706097224 */ /* 0x000fe400078e02ff */
[----:B------:R-:W-:Y:S02]  /*01f0*/  IMAD.MOV.U32 R6, RZ, RZ, R8 ;  /* 0x000000ffff067224 */ /* 0x000fe400078e0008 */
[----:B------:R-:W-:-:S06]  /*0200*/  IMAD.HI.U32 R3, R3, R9, R2 ;  /* 0x0000000903037227 */ /* 0x000fcc00078e0002 */
[----:B------:R-:W-:-:S04]  /*0210*/  IMAD.HI.U32 R3, R3, R6, RZ ;  /* 0x0000000603037227 */ /* 0x000fc800078e00ff */
[----:B------:R-:W-:-:S05]  /*0220*/  IMAD R0, R3, R0, R6 ;  /* 0x0000000003007224 */ /* 0x000fca00078e0206 */
[----:B------:R-:W-:-:S13]  /*0230*/  ISETP.GT.U32.AND P1, PT, R7, R0, PT ;  /* 0x000000000700720c */ /* 0x000fda0003f24070 */
[----:B------:R-:W-:Y:S02]  /*0240*/  @!P1 IMAD.IADD R0, R0, 0x1, -R7 ;  /* 0x0000000100009824 */ /* 0x000fe400078e0a07 */
[----:B------:R-:W-:Y:S01]  /*0250*/  @!P1 VIADD R3, R3, 0x1 ;  /* 0x0000000103039836 */ /* 0x000fe20000000000 */
[----:B------:R-:W-:Y:S02]  /*0260*/  ISETP.NE.AND P1, PT, R4, RZ, PT ;  /* 0x000000ff0400720c */ /* 0x000fe40003f25270 */
[----:B------:R-:W-:Y:S02]  /*0270*/  ISETP.GE.U32.AND P0, PT, R0, R7, PT ;  /* 0x000000070000720c */ /* 0x000fe40003f06070 */
[----:B------:R-:W-:-:S04]  /*0280*/  LOP3.LUT R0, R5, R4, RZ, 0x3c, !PT ;  /* 0x0000000405007212 */ /* 0x000fc800078e3cff */
[----:B------:R-:W-:Y:S01]  /*0290*/  ISETP.GE.AND P2, PT, R0, RZ, PT ;  /* 0x000000ff0000720c */ /* 0x000fe20003f46270 */
[----:B------:R-:W-:-:S06]  /*02a0*/  VIADD R0, R16, 0x3f ;  /* 0x0000003f10007836 */ /* 0x000fcc0000000000 */
[----:B------:R-:W-:-:S04]  /*02b0*/  @P0 VIADD R3, R3, 0x1 ;  /* 0x0000000103030836 */ /* 0x000fc80000000000 */
[----:B------:R-:W-:Y:S01]  /*02c0*/  IMAD.MOV.U32 R2, RZ, RZ, R3 ;  /* 0x000000ffff027224 */ /* 0x000fe200078e0003 */
[----:B------:R-:W-:-:S03]  /*02d0*/  SHF.R.S32.HI R3, RZ, 0x1f, R0 ;  /* 0x0000001fff037819 */ /* 0x000fc60000011400 */
[----:B------:R-:W-:Y:S01]  /*02e0*/  @!P2 IMAD.MOV R2, RZ, RZ, -R2 ;  /* 0x000000ffff02a224 */ /* 0x000fe200078e0a02 */
[----:B------:R-:W-:Y:S02]  /*02f0*/  @!P1 LOP3.LUT R2, RZ, R4, RZ, 0x33, !PT ;  /* 0x00000004ff029212 */ /* 0x000fe400078e33ff */
[----:B------:R-:W-:-:S03]  /*0300*/  LEA.HI R3, R3, R0, RZ, 0x6 ;  /* 0x0000000003037211 */ /* 0x000fc600078f30ff */
[----:B------:R-:W-:Y:S02]  /*0310*/  IMAD.SHL.U32 R10, R2, 0x8, RZ ;  /* 0x00000008020a7824 */ /* 0x000fe400078e00ff */
[----:B------:R-:W-:-:S03]  /*0320*/  IMAD.MOV R2, RZ, RZ, -R2 ;  /* 0x000000ffff027224 */ /* 0x000fc600078e0a02 */
[----:B------:R-:W-:Y:S01]  /*0330*/  LEA.HI.SX32 R3, R3, -R10, 0x1a ;  /* 0x8000000a03037211 */ /* 0x000fe200078fd2ff */
[----:B------:R-:W-:-:S03]  /*0340*/  IMAD R4, R4, R2, R5 ;  /* 0x0000000204047224 */ /* 0x000fc600078e0205 */
[----:B------:R-:W-:Y:S02]  /*0350*/  VIMNMX R11, R3, 0x8, PT ;  /* 0x00000008030b7848 */ /* 0x000fe40003fe0100 */
[----:B------:R-:W-:Y:S02]  /*0360*/  IABS R9, R4 ;  /* 0x0000000400097213 */ /* 0x000fe40000000000 */
[----:B------:R-:W-:-:S04]  /*0370*/  IABS R7, R11 ;  /* 0x0000000b00077213 */ /* 0x000fc80000000000 */
[----:B------:R-:W0:Y:S08]  /*0380*/  I2F.RP R0, R7 ;  /* 0x0000000700007306 */ /* 0x000e300000209400 */
[----:B0-----:R-:W0:Y:S02]  /*0390*/  MUFU.RCP R0, R0 ;  /* 0x0000000000007308 */ /* 0x001e240000001000 */
[----:B0-----:R-:W-:-:S06]  /*03a0*/  VIADD R3, R0, 0xffffffe ;  /* 0x0ffffffe00037836 */ /* 0x001fcc0000000000 */
[----:B------:R-:W0:Y:S02]  /*03b0*/  F2I.FTZ.U32.TRUNC.NTZ R3, R3 ;  /* 0x0000000300037305 */ /* 0x000e24000021f000 */
[----:B0-----:R-:W-:-:S04]  /*03c0*/  IMAD.MOV R6, RZ, RZ, -R3 ;  /* 0x000000ffff067224 */ /* 0x001fc800078e0a03 */
[----:B------:R-:W-:Y:S01]  /*03d0*/  IMAD.MOV.U32 R2, RZ, RZ, R6 ;  /* 0x000000ffff027224 */ /* 0x000fe200078e0006 */
[----:B------:R-:W-:-:S03]  /*03e0*/  IABS R6, R11 ;  /* 0x0000000b00067213 */ /* 0x000fc60000000000 */
[----:B------:R-:W-:Y:S02]  /*03f0*/  IMAD R5, R2, R7, RZ ;  /* 0x0000000702057224 */ /* 0x000fe400078e02ff */
[----:B------:R-:W-:Y:S02]  /*0400*/  IMAD.MOV.U32 R2, RZ, RZ, RZ ;  /* 0x000000ffff027224 */ /* 0x000fe400078e00ff */
[----:B------:R-:W-:Y:S02]  /*0410*/  IMAD.MOV R0, RZ, RZ, -R6 ;  /* 0x000000ffff007224 */ /* 0x000fe400078e0a06 */
        /* <DEDUP_REMOVED lines=9> */
[----:B------:R-:W-:-:S07]  /*04b0*/  ISETP.GE.AND P2, PT, R0, RZ, PT ;  /* 0x000000ff0000720c */ /* 0x000fce0003f46270 */
[----:B------:R-:W-:Y:S01]  /*04c0*/  @P0 VIADD R2, R2, 0x1 ;  /* 0x0000000102020836 */ /* 0x000fe20000000000 */
[----:B------:R-:W-:-:S05]  /*04d0*/  ISETP.GE.AND P0, PT, R19, 0x40, PT ;  /* 0x000000401300780c */ /* 0x000fca0003f06270 */
[----:B------:R-:W-:Y:S01]  /*04e0*/  @!P2 IMAD.MOV R2, RZ, RZ, -R2 ;  /* 0x000000ffff02a224 */ /* 0x000fe200078e0a02 */
[----:B------:R-:W-:-:S05]  /*04f0*/  @!P1 LOP3.LUT R2, RZ, R11, RZ, 0x33, !PT ;  /* 0x0000000bff029212 */ /* 0x000fca00078e33ff */
[----:B------:R-:W-:Y:S02]  /*0500*/  IMAD.MOV R0, RZ, RZ, -R2 ;  /* 0x000000ffff007224 */ /* 0x000fe400078e0a02 */
[----:B------:R-:W-:Y:S02]  /*0510*/  IMAD.SHL.U32 R9, R2, 0x10, RZ ;  /* 0x0000001002097824 */ /* 0x000fe400078e00ff */
[----:B------:R-:W-:-:S03]  /*0520*/  IMAD R0, R11, R0, R4 ;  /* 0x000000000b007224 */ /* 0x000fc600078e0204 */
[C---:B------:R-:W-:Y:S01]  /*0530*/  LOP3.LUT R2, R9.reuse, 0x2, R34, 0xfe, !PT ;  /* 0x0000000209027812 */ /* 0x040fe200078efe22 */
[----:B------:R-:W-:Y:S01]  /*0540*/  IMAD.IADD R10, R10, 0x1, R0 ;  /* 0x000000010a0a7824 */ /* 0x000fe200078e0200 */
[C---:B------:R-:W-:Y:S02]  /*0550*/  LOP3.LUT R0, R9.reuse, R34, RZ, 0xfc, !PT ;  /* 0x0000002209007212 */ /* 0x040fe400078efcff */
[C-C-:B------:R-:W-:Y:S02]  /*0560*/  LOP3.LUT R3, R9.reuse, 0x4, R34.reuse, 0xfe, !PT ;  /* 0x0000000409037812 */ /* 0x140fe400078efe22 */
[C-C-:B------:R-:W-:Y:S02]  /*0570*/  LOP3.LUT R4, R9.reuse, 0x6, R34.reuse, 0xfe, !PT ;  /* 0x0000000609047812 */ /* 0x140fe400078efe22 */
[C-C-:B------:R-:W-:Y:S02]  /*0580*/  LOP3.LUT R5, R9.reuse, 0x8, R34.reuse, 0xfe, !PT ;  /* 0x0000000809057812 */ /* 0x140fe400078efe22 */
[----:B------:R-:W-:-:S02]  /*0590*/  LOP3.LUT R6, R9, 0xa, R34, 0xfe, !PT ;  /* 0x0000000a09067812 */ /* 0x000fc400078efe22 */
[C-C-:B------:R-:W-:Y:S02]  /*05a0*/  LOP3.LUT R7, R9.reuse, 0xc, R34.reuse, 0xfe, !PT ;  /* 0x0000000c09077812 */ /* 0x140fe400078efe22 */
[----:B------:R-:W-:Y:S01]  /*05b0*/  LOP3.LUT R8, R9, 0xe, R34, 0xfe, !PT ;  /* 0x0000000e09087812 */ /* 0x000fe200078efe22 */
[----:B------:R-:W-:Y:S01]  /*05c0*/  IMAD R9, R10, 0x40, R23 ;  /* 0x000000400a097824 */ /* 0x000fe200078e0217 */
[----:B------:R-:W-:Y:S06]  /*05d0*/  @!P0 BRA `(.L_x_0) ;  /* 0x0000002000548947 */ /* 0x000fec0003800000 */
[----:B------:R-:W-:Y:S01]  /*05e0*/  IABS R25, R17 ;  /* 0x0000001100197213 */ /* 0x000fe20000000000 */
[----:B------:R-:W-:Y:S01]  /*05f0*/  ULDC UR4, c[0x0][0x234] ;  /* 0x00008d0000047ab9 */ /* 0x000fe20000000800 */
[----:B------:R-:W-:Y:S01]  /*0600*/  IABS R32, R16 ;  /* 0x0000001000207213 */ /* 0x000fe20000000000 */
[----:B------:R-:W-:Y:S01]  /*0610*/  ULDC.64 UR6, c[0x0][0x210] ;  /* 0x0000840000067ab9 */ /* 0x000fe20000000a00 */
[----:B------:R-:W0:Y:S01]  /*0620*/  I2F.RP R14, R25 ;  /* 0x00000019000e7306 */ /* 0x000e220000209400 */
[----:B------:R-:W-:Y:S01]  /*0630*/  IABS R22, R6 ;  /* 0x0000000600167213 */ /* 0x000fe20000000000 */
[----:B------:R-:W-:Y:S01]  /*0640*/  USHF.R.U32.HI UR13, URZ, 0x4, UR12 ;  /* 0x000000043f0d7899 */ /* 0x000fe2000801160c */
[----:B------:R-:W-:Y:S01]  /*0650*/  IABS R24, R5 ;  /* 0x0000000500187213 */ /* 0x000fe20000000000 */
[----:B------:R-:W-:Y:S01]  /*0660*/  UMOV UR5, URZ ;  /* 0x0000003f00057c82 */ /* 0x000fe20008000000 */
[----:B------:R-:W-:Y:S01]  /*0670*/  IABS R27, R3 ;  /* 0x00000003001b7213 */ /* 0x000fe20000000000 */
[----:B------:R-:W-:Y:S01]  /*0680*/  USGXT.U32 UR13, UR13, 0xe ;  /* 0x0000000e0d0d789a */ /* 0x000fe20008000000 */
[----:B------:R-:W-:Y:S01]  /*0690*/  IABS R26, R4 ;  /* 0x00000004001a7213 */ /* 0x000fe20000000000 */
[----:B------:R-:W1:Y:S01]  /*06a0*/  I2F.RP R15, R32 ;  /* 0x00000020000f7306 */ /* 0x000e620000209400 */
[----:B------:R-:W-:Y:S01]  /*06b0*/  IABS R28, R2 ;  /* 0x00000002001c7213 */ /* 0x000fe20000000000 */
[----:B------:R-:W-:Y:S01]  /*06c0*/  UIADD3 UR8, UP0, UR13, 0x80, URZ ;  /* 0x000000800d087890 */ /* 0x000fe2000ff1e03f */
[----:B------:R-:W-:Y:S01]  /*06d0*/  IABS R30, R0 ;  /* 0x00000000001e7213 */ /* 0x000fe20000000000 */
[----:B------:R-:W-:Y:S01]  /*06e0*/  ULDC UR16, c[0x0][0x230] ;  /* 0x00008c0000107ab9 */ /* 0x000fe20000000800 */
[----:B------:R-:W-:-:S02]  /*06f0*/  LOP3.LUT R37, R34, 0x3e, RZ, 0xfc, !PT ;  /* 0x0000003e22257812 */ /* 0x000fc400078efcff */
[C---:B------:R-:W-:Y:S01]  /*0700*/  LOP3.LUT R38, R34.reuse, 0x3c, RZ, 0xfc, !PT ;  /* 0x0000003c22267812 */ /* 0x040fe200078efcff */
[----:B0-----:R-:W0:Y:S01]  /*0710*/  MUFU.RCP R14, R14 ;  /* 0x0000000e000e7308 */ /* 0x001e220000001000 */
[C---:B------:R-:W-:Y:S02]  /*0720*/  LOP3.LUT R39, R34.reuse, 0x3a, RZ, 0xfc, !PT ;  /* 0x0000003a22277812 */ /* 0x040fe400078efcff */
[C---:B------:R-:W-:Y:S02]  /*0730*/  LOP3.LUT R40, R34.reuse, 0x38, RZ, 0xfc, !PT ;  /* 0x0000003822287812 */ /* 0x040fe400078efcff */
[C---:B------:R-:W-:Y:S02]  /*0740*/  LOP3.LUT R41, R34.reuse, 0x36, RZ, 0xfc, !PT ;  /* 0x0000003622297812 */ /* 0x040fe400078efcff */
[C---:B------:R-:W-:Y:S01]  /*0750*/  LOP3.LUT R42, R34.reuse, 0x34, RZ, 0xfc, !PT ;  /* 0x00000034222a7812 */ /* 0x040fe200078efcff */
[----:B-1----:R-:W1:Y:S01]  /*0760*/  MUFU.RCP R15, R15 ;  /* 0x0000000f000f7308 */ /* 0x002e620000001000 */
[----:B------:R-:W-:-:S02]  /*0770*/  LOP3.LUT R43, R34, 0x32, RZ, 0xfc, !PT ;  /* 0x00000032222b7812 */ /* 0x000fc400078efcff */
[C---:B------:R-:W-:Y:S02]  /*0780*/  LOP3.LUT R44, R34.reuse, 0x30, RZ, 0xfc, !PT ;  /* 0x00000030222c7812 */ /* 0x040fe400078efcff */
[C---:B------:R-:W-:Y:S02]  /*0790*/  LOP3.LUT R45, R34.reuse, 0x2e, RZ, 0xfc, !PT ;  /* 0x0000002e222d7812 */ /* 0x040fe400078efcff */
[----:B------:R-:W-:Y:S01]  /*07a0*/  LOP3.LUT R46, R34, 0x2c, RZ, 0xfc, !PT ;  /* 0x0000002c222e7812 */ /* 0x000fe200078efcff */
[----:B0-----:R-:W-:Y:S01]  /*07b0*/  VIADD R10, R14, 0xffffffe ;  /* 0x0ffffffe0e0a7836 */ /* 0x001fe20000000000 */
[----:B------:R-:W-:Y:S02]  /*07c0*/  IABS R14, R8 ;  /* 0x00000008000e7213 */ /* 0x000fe40000000000 */
[C---:B------:R-:W-:Y:S01]  /*07d0*/  LOP3.LUT R47, R34.reuse, 0x2a, RZ, 0xfc, !PT ;  /* 0x0000002a222f7812 */ /* 0x040fe200078efcff */
[----:B------:R0:W2:Y:S01]  /*07e0*/  F2I.FTZ.U32.TRUNC.NTZ R11, R10 ;  /* 0x0000000a000b7305 */ /* 0x0000a2000021f000 */
[----:B------:R-:W-:-:S02]  /*07f0*/  LOP3.LUT R48, R34, 0x28, RZ, 0xfc, !PT ;  /* 0x0000002822307812 */ /* 0x000fc400078efcff */
[C---:B------:R-:W-:Y:S01]  /*0800*/  LOP3.LUT R49, R34.reuse, 0x26, RZ, 0xfc, !PT ;  /* 0x0000002622317812 */ /* 0x040fe200078efcff */
[----:B-1----:R-:W-:Y:S01]  /*0810*/  VIADD R12, R15, 0xffffffe ;  /* 0x0ffffffe0f0c7836 */ /* 0x002fe20000000000 */
[C---:B------:R-:W-:Y:S02]  /*0820*/  LOP3.LUT R50, R34.reuse, 0x24, RZ, 0xfc, !PT ;  /* 0x0000002422327812 */ /* 0x040fe400078efcff */
[C---:B------:R-:W-:Y:S01]  /*0830*/  LOP3.LUT R51, R34.reuse, 0x22, RZ, 0xfc, !PT ;  /* 0x0000002222337812 */ /* 0x040fe200078efcff */
[----:B------:R1:W3:Y:S01]  /*0840*/  F2I.FTZ.U32.TRUNC.NTZ R13, R12 ;  /* 0x0000000c000d7305 */ /* 0x0002e2000021f000 */
[----:B0-----:R-:W-:Y:S01]  /*0850*/  IMAD.MOV.U32 R10, RZ, RZ, RZ ;  /* 0x000000ffff0a7224 */ /* 0x001fe200078e00ff */
[C---:B------:R-:W-:Y:S02]  /*0860*/  LOP3.LUT R52, R34.reuse, 0x20, RZ, 0xfc, !PT ;  /* 0x0000002022347812 */ /* 0x040fe400078efcff */
[C---:B------:R-:W-:Y:S02]  /*0870*/  LOP3.LUT R53, R34.reuse, 0x1e, RZ, 0xfc, !PT ;  /* 0x0000001e22357812 */ /* 0x040fe400078efcff */
[C---:B------:R-:W-:Y:S01]  /*0880*/  LOP3.LUT R54, R34.reuse, 0x1c, RZ, 0xfc, !PT ;  /* 0x0000001c22367812 */ /* 0x040fe200078efcff */
[----:B--2---:R-:W-:Y:S01]  /*0890*/  IMAD.MOV R18, RZ, RZ, -R11 ;  /* 0x000000ffff127224 */ /* 0x004fe200078e0a0b */
[C---:B------:R-:W-:Y:S01]  /*08a0*/  LOP3.LUT R55, R34.reuse, 0x1a, RZ, 0xfc, !PT ;  /* 0x0000001a22377812 */ /* 0x040fe200078efcff */
[----:B-1----:R-:W-:Y:S01]  /*08b0*/  IMAD.MOV.U32 R12, RZ, RZ, RZ ;  /* 0x000000ffff0c7224 */ /* 0x002fe200078e00ff */
[----:B------:R-:W-:Y:S01]  /*08c0*/  LOP3.LUT R36, R34, 0x6, RZ, 0xfc, !PT ;  /* 0x0000000622247812 */ /* 0x000fe200078efcff */
[----:B------:R-:W-:Y:S01]  /*08d0*/  IMAD R21, R18, R25, RZ ;  /* 0x0000001912157224 */ /* 0x000fe200078e02ff */
[----:B------:R-:W-:-:S02]  /*08e0*/  IABS R18, R7 ;  /* 0x0000000700127213 */ /* 0x000fc40000000000 */
[C---:B------:R-:W-:Y:S01]  /*08f0*/  LOP3.LUT R35, R34.reuse, 0x4, RZ, 0xfc, !PT ;  /* 0x0000000422237812 */ /* 0x040fe200078efcff */
[----:B---3--:R-:W-:Y:S01]  /*0900*/  IMAD.MOV R20, RZ, RZ, -R13 ;  /* 0x000000ffff147224 */ /* 0x008fe200078e0a0d */
[----:B------:R-:W-:Y:S01]  /*0910*/  LOP3.LUT R33, R34, 0x2, RZ, 0xfc, !PT ;  /* 0x0000000222217812 */ /* 0x000fe200078efcff */
[----:B------:R-:W-:-:S04]  /*0920*/  IMAD.HI.U32 R11, R11, R21, R10 ;  /* 0x000000150b0b7227 */ /* 0x000fc800078e000a */
[----:B------:R-:W-:Y:S02]  /*0930*/  IMAD.MOV.U32 R21, RZ, RZ, R20 ;  /* 0x000000ffff157224 */ /* 0x000fe400078e0014 */
[----:B------:R-:W-:-:S04]  /*0940*/  IMAD.HI.U32 R10, R11, R14, RZ ;  /* 0x0000000e0b0a7227 */ /* 0x000fc800078e00ff */
[----:B------:R-:W-:Y:S02]  /*0950*/  IMAD R21, R21, R32, RZ ;  /* 0x0000002015157224 */ /* 0x000fe400078e02ff */
[----:B------:R-:W-:Y:S02]  /*0960*/  IMAD.MOV R15, RZ, RZ, -R10 ;  /* 0x000000ffff0f7224 */ /* 0x000fe400078e0a0a */
[----:B------:R-:W-:-:S04]  /*0970*/  IMAD.HI.U32 R20, R13, R21, R12 ;  /* 0x000000150d147227 */ /* 0x000fc800078e000c */
[----:B------:R-:W-:-:S04]  /*0980*/  IMAD.HI.U32 R13, R11, R22, RZ ;  /* 0x000000160b0d7227 */ /* 0x000fc800078e00ff */
[----:B------:R-:W-:-:S04]  /*0990*/  IMAD.HI.U32 R10, R11, R18, RZ ;  /* 0x000000120b0a7227 */ /* 0x000fc800078e00ff */
[----:B------:R-:W-:Y:S02]  /*09a0*/  IMAD R12, R25, R15, R14 ;  /* 0x0000000f190c7224 */ /* 0x000fe400078e020e */
[----:B------:R-:W-:-:S03]  /*09b0*/  IMAD.HI.U32 R14, R11, R24, RZ ;  /* 0x000000180b0e7227 */ /* 0x000fc600078e00ff */
[C---:B------:R-:W-:Y:S01]  /*09c0*/  ISETP.GT.U32.AND P2, PT, R25.reuse, R12, PT ;  /* 0x0000000c1900720c */ /* 0x040fe20003f44070 */
[----:B------:R-:W-:Y:S02]  /*09d0*/  IMAD.MOV R15, RZ, RZ, -R13 ;  /* 0x000000ffff0f7224 */ /* 0x000fe400078e0a0d */
[----:B------:R-:W-:Y:S02]  /*09e0*/  IMAD.MOV R10, RZ, RZ, -R10 ;  /* 0x000000ffff0a7224 */ /* 0x000fe400078e0a0a */
[----:B------:R-:W-:Y:S02]  /*09f0*/  IMAD.MOV R21, RZ, RZ, -R14 ;  /* 0x000000ffff157224 */ /* 0x000fe400078e0a0e */
[C---:B------:R-:W-:Y:S02]  /*0a00*/  IMAD R14, R25.reuse, R15, R22 ;  /* 0x0000000f190e7224 */ /* 0x040fe400078e0216 */
[----:B------:R-:W-:Y:S02]  /*0a10*/  IMAD R13, R25, R10, R18 ;  /* 0x0000000a190d7224 */ /* 0x000fe400078e0212 */
[----:B------:R-:W-:Y:S01]  /*0a20*/  IMAD.MOV.U32 R22, RZ, RZ, R27 ;  /* 0x000000ffff167224 */ /* 0x000fe200078e001b */
[----:B------:R-:W-:Y:S01]  /*0a30*/  IABS R27, R9 ;  /* 0x00000009001b7213 */ /* 0x000fe20000000000 */
[----:B------:R-:W-:Y:S01]  /*0a40*/  IMAD.HI.U32 R10, R11, R26, RZ ;  /* 0x0000001a0b0a7227 */ /* 0x000fe200078e00ff */
[----:B------:R-:W-:-:S02]  /*0a50*/  ISETP.GT.U32.AND P5, PT, R25, R13, PT ;  /* 0x0000000d1900720c */ /* 0x000fc40003fa4070 */
[----:B------:R-:W-:Y:S01]  /*0a60*/  ISETP.GT.U32.AND P6, PT, R25, R14, PT ;  /* 0x0000000e1900720c */ /* 0x000fe20003fc4070 */
[----:B------:R-:W-:-:S04]  /*0a70*/  IMAD.HI.U32 R18, R11, R22, RZ ;  /* 0x000000160b127227 */ /* 0x000fc800078e00ff */
[----:B------:R-:W-:Y:S02]  /*0a80*/  IMAD.MOV R10, RZ, RZ, -R10 ;  /* 0x000000ffff0a7224 */ /* 0x000fe400078e0a0a */
[C---:B------:R-:W-:Y:S02]  /*0a90*/  IMAD R15, R25.reuse, R21, R24 ;  /* 0x00000015190f7224 */ /* 0x040fe400078e0218 */
[----:B------:R-:W-:Y:S02]  /*0aa0*/  IMAD.MOV R24, RZ, RZ, -R18 ;  /* 0x000000ffff187224 */ /* 0x000fe400078e0a12 */
[----:B------:R-:W-:Y:S01]  /*0ab0*/  IMAD.HI.U32 R21, R20, R27, RZ ;  /* 0x0000001b14157227 */ /* 0x000fe200078e00ff */
[----:B------:R-:W-:-:S03]  /*0ac0*/  ISETP.GT.U32.AND P4, PT, R25, R15, PT ;  /* 0x0000000f1900720c */ /* 0x000fc60003f84070 */
[----:B------:R-:W-:Y:S02]  /*0ad0*/  IMAD R18, R25, R10, R26 ;  /* 0x0000000a19127224 */ /* 0x000fe400078e021a */
[----:B------:R-:W-:-:S03]  /*0ae0*/  IMAD.HI.U32 R10, R11, R28, RZ ;  /* 0x0000001c0b0a7227 */ /* 0x000fc600078e00ff */
[----:B------:R-:W-:Y:S01]  /*0af0*/  ISETP.GT.U32.AND P0, PT, R25, R18, PT ;  /* 0x000000121900720c */ /* 0x000fe20003f04070 */
[----:B------:R-:W-:-:S04]  /*0b00*/  IMAD.HI.U32 R11, R11, R30, RZ ;  /* 0x0000001e0b0b7227 */ /* 0x000fc800078e00ff */
[----:B------:R-:W-:Y:S02]  /*0b10*/  IMAD.MOV R21, RZ, RZ, -R21 ;  /* 0x000000ffff157224 */ /* 0x000fe400078e0a15 */
[C---:B------:R-:W-:Y:S02]  /*0b20*/  IMAD R20, R25.reuse, R24, R22 ;  /* 0x0000001819147224 */ /* 0x040fe400078e0216 */
[----:B------:R-:W-:Y:S02]  /*0b30*/  IMAD.MOV R22, RZ, RZ, -R11 ;  /* 0x000000ffff167224 */ /* 0x000fe400078e0a0b */
[----:B------:R-:W-:Y:S01]  /*0b40*/  IMAD.MOV R10, RZ, RZ, -R10 ;  /* 0x000000ffff0a7224 */ /* 0x000fe200078e0a0a */
[C---:B------:R-:W-:Y:S01]  /*0b50*/  ISETP.GT.U32.AND P3, PT, R25.reuse, R20, PT ;  /* 0x000000141900720c */ /* 0x040fe20003f64070 */
[C---:B------:R-:W-:Y:S01]  /*0b60*/  IMAD R11, R32.reuse, R21, R27 ;  /* 0x00000015200b7224 */ /* 0x040fe200078e021b */
[----:B------:R-:W-:Y:S01]  /*0b70*/  CS2R R26, SRZ ;  /* 0x00000000001a7805 */ /* 0x000fe2000001ff00 */
[C---:B------:R-:W-:Y:S01]  /*0b80*/  IMAD R21, R25.reuse, R10, R28 ;  /* 0x0000000a19157224 */ /* 0x040fe200078e021c */
[----:B------:R-:W-:Y:S01]  /*0b90*/  SHF.R.S32.HI R10, RZ, 0x1f, R19 ;  /* 0x0000001fff0a7819 */ /* 0x000fe20000011413 */
[C---:B------:R-:W-:Y:S01]  /*0ba0*/  IMAD R22, R25.reuse, R22, R30 ;  /* 0x0000001619167224 */ /* 0x040fe200078e021e */
[----:B------:R-:W-:Y:S01]  /*0bb0*/  ISETP.GT.U32.AND P1, PT, R32, R11, PT ;  /* 0x0000000b2000720c */ /* 0x000fe20003f24070 */
[--C-:B------:R-:W-:Y:S01]  /*0bc0*/  @!P2 IMAD.IADD R12, R12, 0x1, -R25.reuse ;  /* 0x000000010c0ca824 */ /* 0x100fe200078e0a19 */
[----:B------:R-:W-:Y:S01]  /*0bd0*/  ISETP.GT.U32.AND P2, PT, R25, R21, PT ;  /* 0x000000151900720c */ /* 0x000fe20003f44070 */
[--C-:B------:R-:W-:Y:S01]  /*0be0*/  @!P5 IMAD.IADD R13, R13, 0x1, -R25.reuse ;  /* 0x000000010d0dd824 */ /* 0x100fe200078e0a19 */
[C---:B------:R-:W-:Y:S01]  /*0bf0*/  ISETP.GT.U32.AND P5, PT, R25.reuse, R22, PT ;  /* 0x000000161900720c */ /* 0x040fe20003fa4070 */
[--C-:B------:R-:W-:Y:S01]  /*0c00*/  @!P6 IMAD.IADD R14, R14, 0x1, -R25.reuse ;  /* 0x000000010e0ee824 */ /* 0x100fe200078e0a19 */
[----:B------:R-:W-:Y:S01]  /*0c10*/  ISETP.GT.U32.AND P6, PT, R25, R12, PT ;  /* 0x0000000c1900720c */ /* 0x000fe20003fc4070 */
[--C-:B------:R-:W-:Y:S01]  /*0c20*/  @!P4 IMAD.IADD R15, R15, 0x1, -R25.reuse ;  /* 0x000000010f0fc824 */ /* 0x100fe200078e0a19 */
[C---:B------:R-:W-:Y:S01]  /*0c30*/  ISETP.GT.U32.AND P4, PT, R25.reuse, R13, PT ;  /* 0x0000000d1900720c */ /* 0x040fe20003f84070 */
[--C-:B------:R-:W-:Y:S01]  /*0c40*/  @!P0 IMAD.IADD R18, R18, 0x1, -R25.reuse ;  /* 0x0000000112128824 */ /* 0x100fe200078e0a19 */
[----:B------:R-:W-:Y:S01]  /*0c50*/  ISETP.GT.U32.AND P0, PT, R25, R14, PT ;  /* 0x0000000e1900720c */ /* 0x000fe20003f04070 */
[--C-:B------:R-:W-:Y:S01]  /*0c60*/  @!P3 IMAD.IADD R20, R20, 0x1, -R25.reuse ;  /* 0x000000011414b824 */ /* 0x100fe200078e0a19 */
[----:B------:R-:W-:Y:S01]  /*0c70*/  ISETP.GE.AND P3, PT, R9, RZ, PT ;  /* 0x000000ff0900720c */ /* 0x000fe20003f66270 */
[----:B------:R-:W-:Y:S01]  /*0c80*/  @!P1 IMAD.IADD R11, R11, 0x1, -R32 ;  /* 0x000000010b0b9824 */ /* 0x000fe200078e0a20 */
[----:B------:R-:W-:Y:S01]  /*0c90*/  ISETP.GT.U32.AND P1, PT, R25, R15, PT ;  /* 0x0000000f1900720c */ /* 0x000fe20003f24070 */
[--C-:B------:R-:W-:Y:S01]  /*0ca0*/  @!P2 IMAD.IADD R21, R21, 0x1, -R25.reuse ;  /* 0x000000011515a824 */ /* 0x100fe200078e0a19 */
[----:B------:R-:W-:Y:S01]  /*0cb0*/  LEA.HI R19, R10, R19, RZ, 0x6 ;  /* 0x000000130a137211 */ /* 0x000fe200078f30ff */
[--C-:B------:R-:W-:Y:S01]  /*0cc0*/  @!P5 IMAD.IADD R22, R22, 0x1, -R25.reuse ;  /* 0x000000011616d824 */ /* 0x100fe200078e0a19 */
[----:B------:R-:W-:Y:S01]  /*0cd0*/  ISETP.GT.U32.AND P2, PT, R32, R11, PT ;  /* 0x0000000b2000720c */ /* 0x000fe20003f44070 */
[--C-:B------:R-:W-:Y:S01]  /*0ce0*/  @!P6 IMAD.IADD R12, R12, 0x1, -R25.reuse ;  /* 0x000000010c0ce824 */ /* 0x100fe200078e0a19 */
[----:B------:R-:W-:Y:S01]  /*0cf0*/  ISETP.GT.U32.AND P5, PT, R25, R18, PT ;  /* 0x000000121900720c */ /* 0x000fe20003fa4070 */
[--C-:B------:R-:W-:Y:S01]  /*0d00*/  @!P4 IMAD.IADD R13, R13, 0x1, -R25.reuse ;  /* 0x000000010d0dc824 */ /* 0x100fe200078e0a19 */
[C---:B------:R-:W-:Y:S01]  /*0d10*/  ISETP.GT.U32.AND P4, PT, R25.reuse, R20, PT ;  /* 0x000000141900720c */ /* 0x040fe20003f84070 */
[----:B------:R-:W-:Y:S01]  /*0d20*/  @!P0 IMAD.IADD R14, R14, 0x1, -R25 ;  /* 0x000000010e0e8824 */ /* 0x000fe200078e0a19 */
[----:B------:R-:W-:-:S02]  /*0d30*/  ISETP.GT.U32.AND P0, PT, R25, R21, PT ;  /* 0x000000151900720c */ /* 0x000fc40003f04070 */
[----:B------:R-:W-:Y:S02]  /*0d40*/  CS2R R28, SRZ ;  /* 0x00000000001c7805 */ /* 0x000fe4000001ff00 */
[----:B------:R-:W-:Y:S01]  /*0d50*/  ISETP.GT.U32.AND P6, PT, R25, R22, PT ;  /* 0x000000161900720c */ /* 0x000fe20003fc4070 */
[----:B------:R-:W-:Y:S01]  /*0d60*/  @!P1 IMAD.IADD R15, R15, 0x1, -R25 ;  /* 0x000000010f0f9824 */ /* 0x000fe200078e0a19 */
[----:B------:R-:W-:Y:S02]  /*0d70*/  ISETP.NE.AND P1, PT, R16, RZ, PT ;  /* 0x000000ff1000720c */ /* 0x000fe40003f25270 */
[----:B------:R-:W-:Y:S02]  /*0d80*/  CS2R R30, SRZ ;  /* 0x00000000001e7805 */ /* 0x000fe4000001ff00 */
[----:B------:R-:W-:Y:S01]  /*0d90*/  SHF.R.S32.HI R19, RZ, 0x6, R19 ;  /* 0x00000006ff137819 */ /* 0x000fe20000011413 */
[----:B------:R-:W-:Y:S01]  /*0da0*/  @!P2 IMAD.IADD R11, R11, 0x1, -R32 ;  /* 0x000000010b0ba824 */ /* 0x000fe200078e0a20 */
[----:B------:R-:W-:Y:S01]  /*0db0*/  ISETP.GE.AND P2, PT, R8, RZ, PT ;  /* 0x000000ff0800720c */ /* 0x000fe20003f46270 */
[----:B------:R-:W-:Y:S01]  /*0dc0*/  @!P5 IMAD.IADD R18, R18, 0x1, -R25 ;  /* 0x000000011212d824 */ /* 0x000fe200078e0a19 */
[----:B------:R-:W-:Y:S01]  /*0dd0*/  ISETP.GE.AND P5, PT, R7, RZ, PT ;  /* 0x000000ff0700720c */ /* 0x000fe20003fa6270 */
[----:B------:R-:W-:Y:S01]  /*0de0*/  IMAD.MOV.U32 R10, RZ, RZ, R11 ;  /* 0x000000ffff0a7224 */ /* 0x000fe200078e000b */
[----:B------:R-:W-:Y:S01]  /*0df0*/  LOP3.LUT R11, RZ, R17, RZ, 0x33, !PT ;  /* 0x00000011ff0b7212 */ /* 0x000fe200078e33ff */
[--C-:B------:R-:W-:Y:S01]  /*0e00*/  @!P4 IMAD.IADD R20, R20, 0x1, -R25.reuse ;  /* 0x000000011414c824 */ /* 0x100fe200078e0a19 */
[----:B------:R-:W-:Y:S01]  /*0e10*/  ISETP.GE.AND P4, PT, R5, RZ, PT ;  /* 0x000000ff0500720c */ /* 0x000fe20003f86270 */
[----:B------:R-:W-:Y:S01]  /*0e20*/  @!P3 IMAD.MOV R10, RZ, RZ, -R10 ;  /* 0x000000ffff0ab224 */ /* 0x000fe200078e0a0a */
[----:B------:R-:W-:Y:S01]  /*0e30*/  ISETP.GE.AND P3, PT, R6, RZ, PT ;  /* 0x000000ff0600720c */ /* 0x000fe20003f66270 */
[--C-:B------:R-:W-:Y:S01]  /*0e40*/  @!P0 IMAD.IADD R21, R21, 0x1, -R25.reuse ;  /* 0x0000000115158824 */ /* 0x100fe200078e0a19 */
[----:B------:R-:W-:Y:S01]  /*0e50*/  @!P1 LOP3.LUT R10, RZ, R16, RZ, 0x33, !PT ;  /* 0x00000010ff0a9212 */ /* 0x000fe200078e33ff */
[----:B------:R-:W-:Y:S01]  /*0e60*/  @!P6 IMAD.IADD R22, R22, 0x1, -R25 ;  /* 0x000000011616e824 */ /* 0x000fe200078e0a19 */
[----:B------:R-:W-:Y:S01]  /*0e70*/  ISETP.GE.AND P1, PT, R4, RZ, PT ;  /* 0x000000ff0400720c */ /* 0x000fe20003f26270 */
[----:B------:R-:W-:Y:S01]  /*0e80*/  @!P2 IMAD.MOV R12, RZ, RZ, -R12 ;  /* 0x000000ffff0ca224 */ /* 0x000fe200078e0a0c */
[----:B------:R-:W-:Y:S01]  /*0e90*/  ISETP.GE.AND P0, PT, R3, RZ, PT ;  /* 0x000000ff0300720c */ /* 0x000fe20003f06270 */
[----:B------:R-:W-:Y:S01]  /*0ea0*/  @!P5 IMAD.MOV R13, RZ, RZ, -R13 ;  /* 0x000000ffff0dd224 */ /* 0x000fe200078e0a0d */
[----:B------:R-:W-:Y:S01]  /*0eb0*/  ISETP.GE.AND P2, PT, R2, RZ, PT ;  /* 0x000000ff0200720c */ /* 0x000fe20003f46270 */
[----:B------:R-:W-:Y:S01]  /*0ec0*/  IMAD R10, R10, UR4, RZ ;  /* 0x000000040a0a7c24 */ /* 0x000fe2000f8e02ff */
[----:B------:R-:W-:Y:S01]  /*0ed0*/  ISETP.GE.AND P5, PT, R0, RZ, PT ;  /* 0x000000ff0000720c */ /* 0x000fe20003fa6270 */
[----:B------:R-:W-:Y:S01]  /*0ee0*/  @!P4 IMAD.MOV R15, RZ, RZ, -R15 ;  /* 0x000000ffff0fc224 */ /* 0x000fe200078e0a0f */
[----:B------:R-:W-:Y:S01]  /*0ef0*/  ULDC UR4, c[0x0][0x240] ;  /* 0x0000900000047ab9 */ /* 0x000fe20000000800 */
[----:B------:R-:W-:Y:S01]  /*0f00*/  @!P3 IMAD.MOV R14, RZ, RZ, -R14 ;  /* 0x000000ffff0eb224 */ /* 0x000fe200078e0a0e */
[----:B------:R-:W-:Y:S01]  /*0f10*/  ISETP.NE.AND P3, PT, R17, RZ, PT ;  /* 0x000000ff1100720c */ /* 0x000fe20003f65270 */
[----:B------:R-:W0:Y:S01]  /*0f20*/  LDC R32, c[0x0][0x238] ;  /* 0x00008e00ff207b82 */ /* 0x000e220000000800 */
[----:B------:R-:W-:Y:S01]  /*0f30*/  LOP3.LUT R16, R34, 0x10, RZ, 0xfc, !PT ;  /* 0x0000001022107812 */ /* 0x000fe200078efcff */
[----:B------:R-:W-:Y:S01]  /*0f40*/  @!P1 IMAD.MOV R18, RZ, RZ, -R18 ;  /* 0x000000ffff129224 */ /* 0x000fe200078e0a12 */
[C---:B------:R-:W-:Y:S01]  /*0f50*/  SEL R12, R11.reuse, R12, !P3 ;  /* 0x0000000c0b0c7207 */ /* 0x040fe20005800000 */
[----:B------:R-:W-:Y:S01]  /*0f60*/  @!P0 IMAD.MOV R20, RZ, RZ, -R20 ;  /* 0x000000ffff148224 */ /* 0x000fe200078e0a14 */
[----:B------:R-:W-:Y:S01]  /*0f70*/  LEA R58, P0, R10, UR6, 0x1 ;  /* 0x000000060a3a7c11 */ /* 0x000fe2000f8008ff */
[----:B------:R-:W-:Y:S01]  /*0f80*/  @!P2 IMAD.MOV R21, RZ, RZ, -R21 ;  /* 0x000000ffff15a224 */ /* 0x000fe200078e0a15 */
[C---:B------:R-:W-:Y:S01]  /*0f90*/  SEL R13, R11.reuse, R13, !P3 ;  /* 0x0000000d0b0d7207 */ /* 0x040fe20005800000 */
[----:B------:R-:W-:Y:S01]  /*0fa0*/  @!P5 IMAD.MOV R22, RZ, RZ, -R22 ;  /* 0x000000ffff16d224 */ /* 0x000fe200078e0a16 */
[C---:B------:R-:W-:Y:S01]  /*0fb0*/  SEL R14, R11.reuse, R14, !P3 ;  /* 0x0000000e0b0e7207 */ /* 0x040fe20005800000 */
[----:B------:R-:W-:Y:S01]  /*0fc0*/  IMAD R12, R12, UR4, RZ ;  /* 0x000000040c0c7c24 */ /* 0x000fe2000f8e02ff */
[----:B------:R-:W-:Y:S01]  /*0fd0*/  SEL R15, R11, R15, !P3 ;  /* 0x0000000f0b0f7207 */ /* 0x000fe20005800000 */
[----:B------:R-:W-:Y:S01]  /*0fe0*/  IMAD R13, R13, UR4, RZ ;  /* 0x000000040d0d7c24 */ /* 0x000fe2000f8e02ff */
        /* <DEDUP_REMOVED lines=8> */
[----:B------:R-:W-:Y:S01]  /*1070*/  LEA.HI.X.SX32 R59, R10, UR7, 0x1, P0 ;  /* 0x000000070a3b7c11 */ /* 0x000fe200080f0eff */
[----:B------:R-:W-:Y:S01]  /*1080*/  ULDC.64 UR6, c[0x0][0x218] ;  /* 0x0000860000067ab9 */ /* 0x000fe20000000a00 */
[----:B------:R-:W1:Y:S01]  /*1090*/  LDC R22, c[0x0][0x23c] ;  /* 0x00008f00ff167b82 */ /* 0x000e620000000800 */
[----:B------:R-:W-:Y:S01]  /*10a0*/  IMAD R21, R21, UR4, RZ ;  /* 0x0000000415157c24 */ /* 0x000fe2000f8e02ff */
[C---:B------:R-:W-:Y:S01]  /*10b0*/  LEA R76, P6, R12.reuse, UR6, 0x1 ;  /* 0x000000060c4c7c11 */ /* 0x040fe2000f8c08ff */
[----:B------:R-:W-:Y:S01]  /*10c0*/  IMAD R11, R11, UR4, RZ ;  /* 0x000000040b0b7c24 */ /* 0x000fe2000f8e02ff */
[----:B------:R-:W-:Y:S01]  /*10d0*/  LEA R114, P5, R13, UR6, 0x1 ;  /* 0x000000060d727c11 */ /* 0x000fe2000f8a08ff */
[----:B------:R-:W-:Y:S01]  /*10e0*/  UMOV UR4, URZ ;  /* 0x0000003f00047c82 */ /* 0x000fe20008000000 */
[----:B------:R-:W-:Y:S01]  /*10f0*/  LEA.HI.X.SX32 R77, R12, UR7, 0x1, P6 ;  /* 0x000000070c4d7c11 */ /* 0x000fe2000b0f0eff */
[----:B------:R-:W-:Y:S01]  /*1100*/  UIADD3.X UR9, UR4, 0x40000040, URZ, UP0, !UPT ;  /* 0x4000004004097890 */ /* 0x000fe200087fe43f */
[----:B------:R-:W-:Y:S01]  /*1110*/  LEA R80, P4, R14, UR6, 0x1 ;  /* 0x000000060e507c11 */ /* 0x000fe2000f8808ff */
[-C--:B0-----:R-:W-:Y:S01]  /*1120*/  IMAD R37, R37, R32.reuse, RZ ;  /* 0x0000002025257224 */ /* 0x081fe200078e02ff */
[----:B------:R-:W-:Y:S01]  /*1130*/  LEA R72, P3, R15, UR6, 0x1 ;  /* 0x000000060f487c11 */ /* 0x000fe2000f8608ff */
[-C--:B------:R-:W-:Y:S01]  /*1140*/  IMAD R38, R38, R32.reuse, RZ ;  /* 0x0000002026267224 */ /* 0x080fe200078e02ff */
[----:B------:R-:W-:Y:S01]  /*1150*/  LEA R70, P2, R18, UR6, 0x1 ;  /* 0x0000000612467c11 */ /* 0x000fe2000f8408ff */
[-C--:B------:R-:W-:Y:S01]  /*1160*/  IMAD R39, R39, R32.reuse, RZ ;  /* 0x0000002027277224 */ /* 0x080fe200078e02ff */
[----:B------:R-:W-:Y:S01]  /*1170*/  LEA R118, P1, R20, UR6, 0x1 ;  /* 0x0000000614767c11 */ /* 0x000fe2000f8208ff */
[-C--:B------:R-:W-:Y:S01]  /*1180*/  IMAD R40, R40, R32.reuse, RZ ;  /* 0x0000002028287224 */ /* 0x080fe200078e02ff */
[----:B------:R-:W-:Y:S01]  /*1190*/  LEA R120, P0, R21, UR6, 0x1 ;  /* 0x0000000615787c11 */ /* 0x000fe2000f8008ff */
[-C--:B------:R-:W-:Y:S01]  /*11a0*/  IMAD R41, R41, R32.reuse, RZ ;  /* 0x0000002029297224 */ /* 0x080fe200078e02ff */
[----:B------:R-:W-:Y:S01]  /*11b0*/  LEA R116, P6, R11, UR6, 0x1 ;  /* 0x000000060b747c11 */ /* 0x000fe2000f8c08ff */
[----:B------:R-:W-:Y:S01]  /*11c0*/  UIADD3 UR6, UR12, 0x2000, URZ ;  /* 0x000020000c067890 */ /* 0x000fe2000fffe03f */
[----:B------:R-:W-:Y:S01]  /*11d0*/  LEA.HI.X.SX32 R115, R13, UR7, 0x1, P5 ;  /* 0x000000070d737c11 */ /* 0x000fe2000a8f0eff */
[-C--:B------:R-:W-:Y:S01]  /*11e0*/  IMAD R42, R42, R32.reuse, RZ ;  /* 0x000000202a2a7224 */ /* 0x080fe200078e02ff */
[----:B------:R-:W-:Y:S01]  /*11f0*/  LEA.HI.X.SX32 R73, R15, UR7, 0x1, P3 ;  /* 0x000000070f497c11 */ /* 0x000fe200098f0eff */
[----:B------:R-:W-:Y:S01]  /*1200*/  USHF.R.U32.HI UR6, URZ, 0x4, UR6 ;  /* 0x000000043f067899 */ /* 0x000fe20008011606 */
[----:B------:R-:W-:Y:S01]  /*1210*/  LEA.HI.X.SX32 R71, R18, UR7, 0x1, P2 ;  /* 0x0000000712477c11 */ /* 0x000fe200090f0eff */
[-C--:B------:R-:W-:Y:S01]  /*1220*/  IMAD R43, R43, R32.reuse, RZ ;  /* 0x000000202b2b7224 */ /* 0x080fe200078e02ff */
[----:B------:R-:W-:Y:S01]  /*1230*/  LEA.HI.X.SX32 R119, R20, UR7, 0x1, P1 ;  /* 0x0000000714777c11 */ /* 0x000fe200088f0eff */
[----:B------:R-:W-:Y:S01]  /*1240*/  USGXT.U32 UR6, UR6, 0xe ;  /* 0x0000000e0606789a */ /* 0x000fe20008000000 */
[----:B------:R-:W-:Y:S01]  /*1250*/  LEA.HI.X.SX32 R111, R21, UR7, 0x1, P0 ;  /* 0x00000007156f7c11 */ /* 0x000fe200080f0eff */
[-C--:B------:R-:W-:Y:S01]  /*1260*/  IMAD R44, R44, R32.reuse, RZ ;  /* 0x000000202c2c7224 */ /* 0x080fe200078e02ff */
[----:B------:R-:W-:Y:S01]  /*1270*/  LEA.HI.X.SX32 R117, R11, UR7, 0x1, P6 ;  /* 0x000000070b757c11 */ /* 0x000fe2000b0f0eff */
[----:B------:R-:W-:Y:S01]  /*1280*/  UIADD3 UR10, UP0, UR6, 0x2, URZ ;  /* 0x00000002060a7890 */ /* 0x000fe2000ff1e03f */
[C---:B------:R-:W-:Y:S01]  /*1290*/  LOP3.LUT R11, R34.reuse, 0x18, RZ, 0xfc, !PT ;  /* 0x00000018220b7812 */ /* 0x040fe200078efcff */
[-C--:B------:R-:W-:Y:S01]  /*12a0*/  IMAD R45, R45, R32.reuse, RZ ;  /* 0x000000202d2d7224 */ /* 0x080fe200078e02ff */
[----:B------:R-:W-:Y:S01]  /*12b0*/  LOP3.LUT R21, R34, 0x16, RZ, 0xfc, !PT ;  /* 0x0000001622157812 */ /* 0x000fe200078efcff */
[-C--:B------:R-:W-:Y:S01]  /*12c0*/  IMAD R46, R46, R32.reuse, RZ ;  /* 0x000000202e2e7224 */ /* 0x080fe200078e02ff */
        /* <DEDUP_REMOVED lines=12> */
[----:B------:R-:W-:Y:S01]  /*1390*/  UIADD3.X UR11, UR5, 0x40000040, URZ, UP0, !UPT ;  /* 0x40000040050b7890 */ /* 0x000fe200087fe43f */
[-C--:B------:R-:W-:Y:S01]  /*13a0*/  IMAD R53, R53, R32.reuse, RZ ;  /* 0x0000002035357224 */ /* 0x080fe200078e02ff */
[----:B------:R-:W-:Y:S01]  /*13b0*/  LEA.HI.X.SX32 R81, R14, UR7, 0x1, P4 ;  /* 0x000000070e517c11 */ /* 0x000fe2000a0f0eff */
[-C--:B------:R-:W-:Y:S01]  /*13c0*/  IMAD R54, R54, R32.reuse, RZ ;  /* 0x0000002036367224 */ /* 0x080fe200078e02ff */
[----:B------:R-:W-:Y:S01]  /*13d0*/  CS2R R24, SRZ ;  /* 0x0000000000187805 */ /* 0x000fe2000001ff00 */
[-C--:B------:R-:W-:Y:S01]  /*13e0*/  IMAD R55, R55, R32.reuse, RZ ;  /* 0x0000002037377224 */ /* 0x080fe200078e02ff */
[----:B------:R-:W-:Y:S01]  /*13f0*/  UIADD3.64 UR20, UR8, 0x80, URZ ;  /* 0x0000008008147897 */ /* 0x000fe2000fffe03f */
[-C--:B------:R-:W-:Y:S01]  /*1400*/  IMAD R11, R11, R32.reuse, RZ ;  /* 0x000000200b0b7224 */ /* 0x080fe200078e02ff */
[----:B------:R-:W-:Y:S01]  /*1410*/  UIADD3.64 UR24, UR8, 0x100, URZ ;  /* 0x0000010008187897 */ /* 0x000fe2000fffe03f */
[-C--:B------:R-:W-:Y:S01]  /*1420*/  IMAD R21, R21, R32.reuse, RZ ;  /* 0x0000002015157224 */ /* 0x080fe200078e02ff */
[----:B------:R-:W-:Y:S01]  /*1430*/  UIADD3.64 UR22, UR10, 0x2, URZ ;  /* 0x000000020a167897 */ /* 0x000fe2000fffe03f */
[-C--:B------:R-:W-:Y:S01]  /*1440*/  IMAD R20, R20, R32.reuse, RZ ;  /* 0x0000002014147224 */ /* 0x080fe200078e02ff */
[----:B------:R-:W-:Y:S01]  /*1450*/  UIADD3.64 UR26, UR10, 0x4, URZ ;  /* 0x000000040a1a7897 */ /* 0x000fe2000fffe03f */
[----:B------:R-:W-:-:S02]  /*1460*/  IMAD R10, R10, R32, RZ ;  /* 0x000000200a0a7224 */ /* 0x000fc400078e02ff */
[-C--:B------:R-:W-:Y:S02]  /*1470*/  IMAD R16, R16, R32.reuse, RZ ;  /* 0x0000002010107224 */ /* 0x080fe400078e02ff */
[-C--:B------:R-:W-:Y:S02]  /*1480*/  IMAD R15, R15, R32.reuse, RZ ;  /* 0x000000200f0f7224 */ /* 0x080fe400078e02ff */
[-C--:B------:R-:W-:Y:S02]  /*1490*/  IMAD R18, R18, R32.reuse, RZ ;  /* 0x0000002012127224 */ /* 0x080fe400078e02ff */
[-C--:B------:R-:W-:Y:S02]  /*14a0*/  IMAD R12, R12, R32.reuse, RZ ;  /* 0x000000200c0c7224 */ /* 0x080fe400078e02ff */
[-C--:B------:R-:W-:Y:S02]  /*14b0*/  IMAD R13, R13, R32.reuse, RZ ;  /* 0x000000200d0d7224 */ /* 0x080fe400078e02ff */
[----:B------:R-:W-:-:S02]  /*14c0*/  IMAD R36, R36, R32, RZ ;  /* 0x0000002024247224 */ /* 0x000fc400078e02ff */
[-C--:B------:R-:W-:Y:S02]  /*14d0*/  IMAD R35, R35, R32.reuse, RZ ;  /* 0x0000002023237224 */ /* 0x080fe400078e02ff */
[-C--:B------:R-:W-:Y:S02]  /*14e0*/  IMAD R34, R34, R32.reuse, RZ ;  /* 0x0000002022227224 */ /* 0x080fe400078e02ff */
[----:B------:R-:W-:Y:S02]  /*14f0*/  IMAD R33, R33, R32, RZ ;  /* 0x0000002021217224 */ /* 0x000fe400078e02ff */
[----:B-1----:R-:W-:Y:S02]  /*1500*/  IMAD R23, R23, R22, RZ ;  /* 0x0000001617177224 */ /* 0x002fe400078e02ff */
[----:B------:R-:W-:Y:S02]  /*1510*/  IMAD.SHL.U32 R32, R32, 0x40, RZ ;  /* 0x0000004020207824 */ /* 0x000fe400078e00ff */
[----:B------:R-:W-:-:S07]  /*1520*/  IMAD.SHL.U32 R22, R22, 0x40, RZ ;  /* 0x0000004016167824 */ /* 0x000fce00078e00ff */
.L_x_1:
[----:B------:R-:W0:Y:S01]  /*1530*/  S2R R56, SR_TID.X ;  /* 0x0000000000387919 */ /* 0x000e220000002100 */
[----:B------:R-:W-:Y:S01]  /*1540*/  PRMT R94, RZ, 0x7610, R94 ;  /* 0x00007610ff5e7816 */ /* 0x000fe2000000005e */
[----:B------:R-:W-:Y:S01]  /*1550*/  IMAD.WIDE R60, R34, 0x2, R58 ;  /* 0x00000002223c7825 */ /* 0x000fe200078e023a */
[----:B------:R-:W-:-:S03]  /*1560*/  PRMT R105, RZ, 0x7610, R105 ;  /* 0x00007610ff697816 */ /* 0x000fc60000000069 */
[----:B------:R-:W-:Y:S01]  /*1570*/  IMAD.WIDE R62, R33, 0x2, R58 ;  /* 0x00000002213e7825 */ /* 0x000fe200078e023a */
[----:B0-----:R-:W-:-:S04]  /*1580*/  SHF.R.U32.HI R74, RZ, 0x6, R56 ;  /* 0x00000006ff4a7819 */ /* 0x001fc80000011638 */
[----:B------:R-:W-:-:S04]  /*1590*/  SGXT.U32 R74, R74, 0x1 ;  /* 0x000000014a4a781a */ /* 0x000fc80000000000 */
[C---:B------:R-:W-:Y:S02]  /*15a0*/  ISETP.GE.AND P0, PT, R74.reuse, UR16, PT ;  /* 0x000000104a007c0c */ /* 0x040fe4000bf06270 */
[C---:B------:R-:W-:Y:S02]  /*15b0*/  LOP3.LUT R14, R74.reuse, 0x2, RZ, 0xfc, !PT ;  /* 0x000000024a0e7812 */ /* 0x040fe400078efcff */
[----:B------:R-:W-:Y:S02]  /*15c0*/  LOP3.LUT R57, R74, 0x6, RZ, 0xfc, !PT ;  /* 0x000000064a397812 */ /* 0x000fe400078efcff */
[----:B------:R-:W-:Y:S02]  /*15d0*/  ISETP.GE.AND P2, PT, R14, UR16, PT ;  /* 0x000000100e007c0c */ /* 0x000fe4000bf46270 */
[C---:B------:R-:W-:Y:S02]  /*15e0*/  LOP3.LUT R14, R74.reuse, 0x8, RZ, 0xfc, !PT ;  /* 0x000000084a0e7812 */ /* 0x040fe400078efcff */
[----:B------:R-:W-:-:S03]  /*15f0*/  LOP3.LUT R17, R74, 0x4, RZ, 0xfc, !PT ;  /* 0x000000044a117812 */ /* 0x000fc600078efcff */
[----:B------:R0:W2:Y:S01]  /*1600*/  @!P0 LDG.E.U16 R94, desc[UR14][R60.64] ;  /* 0x0000000e3c5e8981 */ /* 0x0000a2000c1e1500 */
[----:B------:R-:W-:Y:S02]  /*1610*/  ISETP.GE.AND P0, PT, R14, UR16, PT ;  /* 0x000000100e007c0c */ /* 0x000fe4000bf06270 */
[----:B------:R-:W-:Y:S02]  /*1620*/  ISETP.GE.AND P5, PT, R57, UR16, PT ;  /* 0x0000001039007c0c */ /* 0x000fe4000bfa6270 */
[C---:B------:R-:W-:Y:S01]  /*1630*/  LOP3.LUT R14, R74.reuse, 0xe, RZ, 0xfc, !PT ;  /* 0x0000000e4a0e7812 */ /* 0x040fe200078efcff */
[----:B------:R1:W3:Y:S01]  /*1640*/  @!P2 LDG.E.U16 R105, desc[UR14][R62.64] ;  /* 0x0000000e3e69a981 */ /* 0x0002e2000c1e1500 */
[----:B------:R-:W-:Y:S02]  /*1650*/  ISETP.GE.AND P6, PT, R17, UR16, PT ;  /* 0x0000001011007c0c */ /* 0x000fe4000bfc6270 */
[C---:B------:R-:W-:Y:S02]  /*1660*/  LOP3.LUT R57, R74.reuse, 0xc, RZ, 0xfc, !PT ;  /* 0x0000000c4a397812 */ /* 0x040fe400078efcff */
[----:B------:R-:W-:-:S02]  /*1670*/  LOP3.LUT R17, R74, 0xa, RZ, 0xfc, !PT ;  /* 0x0000000a4a117812 */ /* 0x000fc400078efcff */
[----:B------:R-:W-:Y:S02]  /*1680*/  ISETP.GE.AND P3, PT, R14, UR16, PT ;  /* 0x000000100e007c0c */ /* 0x000fe4000bf66270 */
[----:B------:R-:W-:Y:S02]  /*1690*/  ISETP.GE.AND P4, PT, R57, UR16, PT ;  /* 0x0000001039007c0c */ /* 0x000fe4000bf86270 */
[----:B------:R-:W-:Y:S02]  /*16a0*/  LOP3.LUT R14, R74, 0x10, RZ, 0xfc, !PT ;  /* 0x000000104a0e7812 */ /* 0x000fe400078efcff */
[----:B------:R-:W-:Y:S01]  /*16b0*/  ISETP.GE.AND P1, PT, R17, UR16, PT ;  /* 0x0000001011007c0c */ /* 0x000fe2000bf26270 */
[----:B------:R-:W-:Y:S01]  /*16c0*/  IMAD.WIDE R68, R13, 0x2, R58 ;  /* 0x000000020d447825 */ /* 0x000fe200078e023a */
[----:B------:R-:W-:Y:S02]  /*16d0*/  PRMT R17, RZ, 0x7610, R17 ;  /* 0x00007610ff117816 */ /* 0x000fe40000000011 */
[----:B------:R-:W-:Y:S01]  /*16e0*/  PRMT R90, RZ, 0x7610, R90 ;  /* 0x00007610ff5a7816 */ /* 0x000fe2000000005a */
[----:B------:R-:W-:Y:S01]  /*16f0*/  IMAD.WIDE R64, R36, 0x2, R58 ;  /* 0x0000000224407825 */ /* 0x000fe200078e023a */
[----:B------:R-:W-:-:S02]  /*1700*/  ISETP.GE.AND P2, PT, R14, UR16, PT ;  /* 0x000000100e007c0c */ /* 0x000fc4000bf46270 */
[C---:B------:R-:W-:Y:S01]  /*1710*/  LOP3.LUT R14, R74.reuse, 0x14, RZ, 0xfc, !PT ;  /* 0x000000144a0e7812 */ /* 0x040fe200078efcff */
[----:B0-----:R-:W-:Y:S01]  /*1720*/  IMAD.WIDE R60, R35, 0x2, R58 ;  /* 0x00000002233c7825 */ /* 0x001fe200078e023a */
[----:B------:R-:W-:Y:S01]  /*1730*/  PRMT R98, RZ, 0x7610, R98 ;  /* 0x00007610ff627816 */ /* 0x000fe20000000062 */
[----:B------:R-:W4:Y:S01]  /*1740*/  @!P0 LDG.E.U16 R17, desc[UR14][R68.64] ;  /* 0x0000000e44118981 */ /* 0x000f22000c1e1500 */
[----:B------:R-:W-:Y:S01]  /*1750*/  LOP3.LUT R57, R74, 0x12, RZ, 0xfc, !PT ;  /* 0x000000124a397812 */ /* 0x000fe200078efcff */
[----:B------:R-:W-:Y:S01]  /*1760*/  IMAD.WIDE R66, R18, 0x2, R58 ;  /* 0x0000000212427825 */ /* 0x000fe200078e023a */
[----:B------:R-:W-:Y:S01]  /*1770*/  PRMT R97, RZ, 0x7610, R97 ;  /* 0x00007610ff617816 */ /* 0x000fe20000000061 */
[----:B------:R-:W5:Y:S01]  /*1780*/  @!P5 LDG.E.U16 R90, desc[UR14][R64.64] ;  /* 0x0000000e405ad981 */ /* 0x000f62000c1e1500 */
[----:B------:R-:W-:Y:S01]  /*1790*/  PRMT R104, RZ, 0x7610, R104 ;  /* 0x00007610ff687816 */ /* 0x000fe20000000068 */
[----:B-1----:R-:W-:Y:S01]  /*17a0*/  IMAD.WIDE R62, R12, 0x2, R58 ;  /* 0x000000020c3e7825 */ /* 0x002fe200078e023a */
[----:B------:R-:W-:Y:S01]  /*17b0*/  ISETP.GE.AND P0, PT, R14, UR16, PT ;  /* 0x000000100e007c0c */ /* 0x000fe2000bf06270 */
[----:B------:R0:W5:Y:S01]  /*17c0*/  @!P6 LDG.E.U16 R98, desc[UR14][R60.64] ;  /* 0x0000000e3c62e981 */ /* 0x000162000c1e1500 */
[----:B------:R-:W-:-:S02]  /*17d0*/  ISETP.GE.AND P5, PT, R57, UR16, PT ;  /* 0x0000001039007c0c */ /* 0x000fc4000bfa6270 */
[C---:B------:R-:W-:Y:S01]  /*17e0*/  LOP3.LUT R14, R74.reuse, 0x18, RZ, 0xfc, !PT ;  /* 0x000000184a0e7812 */ /* 0x040fe200078efcff */
[----:B------:R-:W5:Y:S01]  /*17f0*/  @!P4 LDG.E.U16 R97, desc[UR14][R66.64] ;  /* 0x0000000e4261c981 */ /* 0x000f62000c1e1500 */
[----:B------:R-:W-:Y:S02]  /*1800*/  LOP3.LUT R57, R74, 0x16, RZ, 0xfc, !PT ;  /* 0x000000164a397812 */ /* 0x000fe400078efcff */
[----:B------:R-:W-:Y:S01]  /*1810*/  PRMT R89, RZ, 0x7610, R89 ;  /* 0x00007610ff597816 */ /* 0x000fe20000000059 */
[----:B------:R1:W5:Y:S01]  /*1820*/  @!P1 LDG.E.U16 R104, desc[UR14][R62.64] ;  /* 0x0000000e3e689981 */ /* 0x000362000c1e1500 */
[----:B------:R-:W-:Y:S01]  /*1830*/  ISETP.GE.AND P4, PT, R14, UR16, PT ;  /* 0x000000100e007c0c */ /* 0x000fe2000bf86270 */
[--C-:B0-----:R-:W-:Y:S01]  /*1840*/  IMAD.WIDE R60, R15, 0x2, R58.reuse ;  /* 0x000000020f3c7825 */ /* 0x101fe200078e023a */
[----:B------:R-:W-:Y:S02]  /*1850*/  ISETP.GE.AND P1, PT, R57, UR16, PT ;  /* 0x0000001039007c0c */ /* 0x000fe4000bf26270 */
[----:B------:R-:W-:Y:S01]  /*1860*/  LOP3.LUT R14, R74, 0x1a, RZ, 0xfc, !PT ;  /* 0x0000001a4a0e7812 */ /* 0x000fe200078efcff */
[----:B------:R-:W-:Y:S01]  /*1870*/  IMAD.WIDE R64, R16, 0x2, R58 ;  /* 0x0000000210407825 */ /* 0x000fe200078e023a */
[----:B------:R-:W-:Y:S01]  /*1880*/  PRMT R110, RZ, 0x7610, R110 ;  /* 0x00007610ff6e7816 */ /* 0x000fe2000000006e */
[----:B------:R0:W5:Y:S01]  /*1890*/  @!P3 LDG.E.U16 R89, desc[UR14][R60.64] ;  /* 0x0000000e3c59b981 */ /* 0x000162000c1e1500 */
[----:B------:R-:W-:-:S02]  /*18a0*/  ISETP.GE.AND P3, PT, R14, UR16, PT ;  /* 0x000000100e007c0c */ /* 0x000fc4000bf66270 */
[C---:B------:R-:W-:Y:S02]  /*18b0*/  LOP3.LUT R14, R74.reuse, 0x1e, RZ, 0xfc, !PT ;  /* 0x0000001e4a0e7812 */ /* 0x040fe400078efcff */
[----:B------:R-:W-:Y:S01]  /*18c0*/  LOP3.LUT R57, R74, 0x1c, RZ, 0xfc, !PT ;  /* 0x0000001c4a397812 */ /* 0x000fe200078efcff */
[----:B-1----:R-:W-:Y:S01]  /*18d0*/  IMAD.WIDE R62, R20, 0x2, R58 ;  /* 0x00000002143e7825 */ /* 0x002fe200078e023a */
[----:B------:R-:W-:Y:S01]  /*18e0*/  PRMT R96, RZ, 0x7610, R96 ;  /* 0x00007610ff607816 */ /* 0x000fe20000000060 */
[----:B------:R1:W3:Y:S01]  /*18f0*/  @!P2 LDG.E.U16 R110, desc[UR14][R64.64] ;  /* 0x0000000e406ea981 */ /* 0x0002e2000c1e1500 */
[----:B------:R-:W-:Y:S01]  /*1900*/  PRMT R88, RZ, 0x7610, R88 ;  /* 0x00007610ff587816 */ /* 0x000fe20000000058 */
[----:B------:R-:W-:Y:S01]  /*1910*/  IMAD.WIDE R66, R21, 0x2, R58 ;  /* 0x0000000215427825 */ /* 0x000fe200078e023a */
[----:B------:R-:W-:Y:S02]  /*1920*/  PRMT R103, RZ, 0x7610, R103 ;  /* 0x00007610ff677816 */ /* 0x000fe40000000067 */
[----:B------:R-:W-:Y:S01]  /*1930*/  ISETP.GE.AND P6, PT, R14, UR16, PT ;  /* 0x000000100e007c0c */ /* 0x000fe2000bfc6270 */
[----:B------:R-:W-:Y:S01]  /*1940*/  IMAD.WIDE R68, R10, 0x2, R58 ;  /* 0x000000020a447825 */ /* 0x000fe200078e023a */
[----:B------:R-:W-:Y:S01]  /*1950*/  ISETP.GE.AND P2, PT, R57, UR16, PT ;  /* 0x0000001039007c0c */ /* 0x000fe2000bf46270 */
[----:B------:R1:W5:Y:S01]  /*1960*/  @!P0 LDG.E.U16 R96, desc[UR14][R62.64] ;  /* 0x0000000e3e608981 */ /* 0x000362000c1e1500 */
[----:B0-----:R-:W-:-:S02]  /*1970*/  LOP3.LUT R60, R74, 0x22, RZ, 0xfc, !PT ;  /* 0x000000224a3c7812 */ /* 0x001fc400078efcff */
[C---:B------:R-:W-:Y:S01]  /*1980*/  LOP3.LUT R14, R74.reuse, 0x24, RZ, 0xfc, !PT ;  /* 0x000000244a0e7812 */ /* 0x040fe200078efcff */
[----:B------:R0:W5:Y:S01]  /*1990*/  @!P1 LDG.E.U16 R88, desc[UR14][R66.64] ;  /* 0x0000000e42589981 */ /* 0x000162000c1e1500 */
[----:B------:R-:W-:Y:S01]  /*19a0*/  LOP3.LUT R57, R74, 0x20, RZ, 0xfc, !PT ;  /* 0x000000204a397812 */ /* 0x000fe200078efcff */
[----:B-1----:R-:W-:Y:S01]  /*19b0*/  IMAD.WIDE R64, R55, 0x2, R58 ;  /* 0x0000000237407825 */ /* 0x002fe200078e023a */
[----:B------:R-:W-:Y:S01]  /*19c0*/  PRMT R102, RZ, 0x7610, R102 ;  /* 0x00007610ff667816 */ /* 0x000fe20000000066 */
[----:B------:R1:W5:Y:S01]  /*19d0*/  @!P5 LDG.E.U16 R103, desc[UR14][R68.64] ;  /* 0x0000000e4467d981 */ /* 0x000362000c1e1500 */
[----:B------:R-:W-:Y:S01]  /*19e0*/  ISETP.GE.AND P0, PT, R60, UR16, PT ;  /* 0x000000103c007c0c */ /* 0x000fe2000bf06270 */
[----:B------:R-:W-:Y:S01]  /*19f0*/  IMAD.WIDE R60, R11, 0x2, R58 ;  /* 0x000000020b3c7825 */ /* 0x000fe200078e023a */
[----:B------:R-:W-:Y:S02]  /*1a00*/  PRMT R109, RZ, 0x7610, R109 ;  /* 0x00007610ff6d7816 */ /* 0x000fe4000000006d */
[----:B------:R-:W-:Y:S01]  /*1a10*/  ISETP.GE.AND P1, PT, R14, UR16, PT ;  /* 0x000000100e007c0c */ /* 0x000fe2000bf26270 */
[----:B------:R-:W5:Y:S01]  /*1a20*/  @!P3 LDG.E.U16 R102, desc[UR14][R64.64] ;  /* 0x0000000e4066b981 */ /* 0x000f62000c1e1500 */
[----:B------:R-:W-:-:S02]  /*1a30*/  ISETP.GE.AND P5, PT, R57, UR16, PT ;  /* 0x0000001039007c0c */ /* 0x000fc4000bfa6270 */
[----:B------:R-:W-:Y:S01]  /*1a40*/  LOP3.LUT R14, R74, 0x28, RZ, 0xfc, !PT ;  /* 0x000000284a0e7812 */ /* 0x000fe200078efcff */
[----:B------:R-:W-:Y:S01]  /*1a50*/  IMAD.WIDE R62, R54, 0x2, R58 ;  /* 0x00000002363e7825 */ /* 0x000fe200078e023a */
[----:B------:R-:W-:Y:S01]  /*1a60*/  LOP3.LUT R57, R74, 0x26, RZ, 0xfc, !PT ;  /* 0x000000264a397812 */ /* 0x000fe200078efcff */
[----:B------:R1:W5:Y:S01]  /*1a70*/  @!P4 LDG.E.U16 R109, desc[UR14][R60.64] ;  /* 0x0000000e3c6dc981 */ /* 0x000362000c1e1500 */
[----:B------:R-:W-:Y:S01]  /*1a80*/  PRMT R95, RZ, 0x7610, R95 ;  /* 0x00007610ff5f7816 */ /* 0x000fe2000000005f */
[----:B0-----:R-:W-:Y:S01]  /*1a90*/  IMAD.WIDE R66, R53, 0x2, R58 ;  /* 0x0000000235427825 */ /* 0x001fe200078e023a */
[----:B------:R-:W-:Y:S02]  /*1aa0*/  ISETP.GE.AND P3, PT, R14, UR16, PT ;  /* 0x000000100e007c0c */ /* 0x000fe4000bf66270 */
[----:B------:R-:W-:Y:S02]  /*1ab0*/  PRMT R87, RZ, 0x7610, R87 ;  /* 0x00007610ff577816 */ /* 0x000fe40000000057 */
[----:B------:R-:W-:Y:S01]  /*1ac0*/  LOP3.LUT R14, R74, 0x2a, RZ, 0xfc, !PT ;  /* 0x0000002a4a0e7812 */ /* 0x000fe200078efcff */
[----:B-1----:R-:W-:Y:S01]  /*1ad0*/  IMAD.WIDE R68, R52, 0x2, R58 ;  /* 0x0000000234447825 */ /* 0x002fe200078e023a */
[----:B------:R-:W-:Y:S01]  /*1ae0*/  ISETP.GE.AND P4, PT, R57, UR16, PT ;  /* 0x0000001039007c0c */ /* 0x000fe2000bf86270 */
[----:B------:R-:W5:Y:S01]  /*1af0*/  @!P2 LDG.E.U16 R95, desc[UR14][R62.64] ;  /* 0x0000000e3e5fa981 */ /* 0x000f62000c1e1500 */
[----:B------:R-:W-:-:S02]  /*1b00*/  PRMT R79, RZ, 0x7610, R79 ;  /* 0x00007610ff4f7816 */ /* 0x000fc4000000004f */
[----:B------:R-:W-:Y:S01]  /*1b10*/  LOP3.LUT R57, R74, 0x2c, RZ, 0xfc, !PT ;  /* 0x0000002c4a397812 */ /* 0x000fe200078efcff */
[----:B------:R0:W5:Y:S01]  /*1b20*/  @!P6 LDG.E.U16 R87, desc[UR14][R66.64] ;  /* 0x0000000e4257e981 */ /* 0x000162000c1e1500 */
[----:B------:R-:W-:Y:S02]  /*1b30*/  ISETP.GE.AND P2, PT, R14, UR16, PT ;  /* 0x000000100e007c0c */ /* 0x000fe4000bf46270 */
[----:B------:R-:W-:Y:S01]  /*1b40*/  LOP3.LUT R14, R74, 0x2e, RZ, 0xfc, !PT ;  /* 0x0000002e4a0e7812 */ /* 0x000fe200078efcff */
[----:B------:R-:W5:Y:S01]  /*1b50*/  @!P5 LDG.E.U16 R79, desc[UR14][R68.64] ;  /* 0x0000000e444fd981 */ /* 0x000f62000c1e1500 */
[----:B------:R-:W-:Y:S01]  /*1b60*/  ISETP.GE.AND P6, PT, R57, UR16, PT ;  /* 0x0000001039007c0c */ /* 0x000fe2000bfc6270 */
[----:B------:R-:W-:Y:S01]  /*1b70*/  IMAD.WIDE R60, R51, 0x2, R58 ;  /* 0x00000002333c7825 */ /* 0x000fe200078e023a */
[----:B------:R-:W-:Y:S02]  /*1b80*/  PRMT R78, RZ, 0x7610, R78 ;  /* 0x00007610ff4e7816 */ /* 0x000fe4000000004e */
[----:B------:R-:W-:Y:S01]  /*1b90*/  PRMT R57, RZ, 0x7610, R57 ;  /* 0x00007610ff397816 */ /* 0x000fe20000000039 */
[----:B------:R-:W-:Y:S01]  /*1ba0*/  IMAD.WIDE R64, R50, 0x2, R58 ;  /* 0x0000000232407825 */ /* 0x000fe200078e023a */
[----:B------:R-:W-:-:S02]  /*1bb0*/  ISETP.GE.AND P5, PT, R14, UR16, PT ;  /* 0x000000100e007c0c */ /* 0x000fc4000bfa6270 */
[----:B------:R-:W-:Y:S01]  /*1bc0*/  LOP3.LUT R14, R74, 0x34, RZ, 0xfc, !PT ;  /* 0x000000344a0e7812 */ /* 0x000fe200078efcff */
[----:B0-----:R-:W-:Y:S01]  /*1bd0*/  IMAD.WIDE R66, R48, 0x2, R58 ;  /* 0x0000000230427825 */ /* 0x001fe200078e023a */
[----:B------:R-:W-:Y:S01]  /*1be0*/  PRMT R108, RZ, 0x7610, R108 ;  /* 0x00007610ff6c7816 */ /* 0x000fe2000000006c */
[----:B------:R0:W5:Y:S01]  /*1bf0*/  @!P0 LDG.E.U16 R78, desc[UR14][R60.64] ;  /* 0x0000000e3c4e8981 */ /* 0x000162000c1e1500 */
[----:B------:R-:W-:Y:S01]  /*1c00*/  PRMT R86, RZ, 0x7610, R86 ;  /* 0x00007610ff567816 */ /* 0x000fe20000000056 */
[----:B------:R-:W-:Y:S01]  /*1c10*/  IMAD.WIDE R62, R49, 0x2, R58 ;  /* 0x00000002313e7825 */ /* 0x000fe200078e023a */
[----:B------:R-:W-:Y:S01]  /*1c20*/  LOP3.LUT R75, R74, 0x30, RZ, 0xfc, !PT ;  /* 0x000000304a4b7812 */ /* 0x000fe200078efcff */
[----:B------:R1:W5:Y:S01]  /*1c30*/  @!P1 LDG.E.U16 R57, desc[UR14][R64.64] ;  /* 0x0000000e40399981 */ /* 0x000362000c1e1500 */
[----:B------:R-:W-:Y:S02]  /*1c40*/  ISETP.GE.AND P1, PT, R14, UR16, PT ;  /* 0x000000100e007c0c */ /* 0x000fe4000bf26270 */
[C---:B------:R-:W-:Y:S01]  /*1c50*/  LOP3.LUT R14, R74.reuse, 0x36, RZ, 0xfc, !PT ;  /* 0x000000364a0e7812 */ /* 0x040fe200078efcff */
[----:B------:R-:W5:Y:S01]  /*1c60*/  @!P3 LDG.E.U16 R108, desc[UR14][R66.64] ;  /* 0x0000000e426cb981 */ /* 0x000f62000c1e1500 */
[----:B0-----:R-:W-:-:S02]  /*1c70*/  LOP3.LUT R60, R74, 0x38, RZ, 0xfc, !PT ;  /* 0x000000384a3c7812 */ /* 0x001fc400078efcff */
[----:B------:R-:W-:Y:S01]  /*1c80*/  ISETP.GE.AND P0, PT, R75, UR16, PT ;  /* 0x000000104b007c0c */ /* 0x000fe2000bf06270 */
[----:B------:R0:W5:Y:S01]  /*1c90*/  @!P4 LDG.E.U16 R86, desc[UR14][R62.64] ;  /* 0x0000000e3e56c981 */ /* 0x000162000c1e1500 */
[----:B------:R-:W-:Y:S01]  /*1ca0*/  ISETP.GE.AND P3, PT, R60, UR16, PT ;  /* 0x000000103c007c0c */ /* 0x000fe2000bf66270 */
[----:B------:R-:W-:Y:S01]  /*1cb0*/  IMAD.WIDE R60, R46, 0x2, R58 ;  /* 0x000000022e3c7825 */ /* 0x000fe200078e023a */
[----:B------:R-:W-:Y:S02]  /*1cc0*/  PRMT R93, RZ, 0x7610, R93 ;  /* 0x00007610ff5d7816 */ /* 0x000fe4000000005d */
[----:B------:R-:W-:Y:S01]  /*1cd0*/  PRMT R85, RZ, 0x7610, R85 ;  /* 0x00007610ff557816 */ /* 0x000fe20000000055 */
[----:B-1----:R-:W-:Y:S01]  /*1ce0*/  IMAD.WIDE R64, R45, 0x2, R58 ;  /* 0x000000022d407825 */ /* 0x002fe200078e023a */
[----:B------:R-:W-:Y:S02]  /*1cf0*/  ISETP.GE.AND P4, PT, R14, UR16, PT ;  /* 0x000000100e007c0c */ /* 0x000fe4000bf86270 */
[----:B------:R-:W1:Y:S01]  /*1d00*/  S2R R14, SR_TID.X ;  /* 0x00000000000e7919 */ /* 0x000e620000002100 */
[----:B0-----:R-:W-:-:S02]  /*1d10*/  LOP3.LUT R63, R74, 0x32, RZ, 0xfc, !PT ;  /* 0x000000324a3f7812 */ /* 0x001fc400078efcff */
[----:B------:R-:W-:Y:S01]  /*1d20*/  LOP3.LUT R62, R74, 0x3c, RZ, 0xfc, !PT ;  /* 0x0000003c4a3e7812 */ /* 0x000fe200078efcff */
[----:B------:R-:W5:Y:S01]  /*1d30*/  @!P6 LDG.E.U16 R93, desc[UR14][R60.64] ;  /* 0x0000000e3c5de981 */ /* 0x000f62000c1e1500 */
[----:B------:R-:W-:Y:S01]  /*1d40*/  PRMT R101, RZ, 0x7610, R101 ;  /* 0x00007610ff657816 */ /* 0x000fe20000000065 */
[--C-:B------:R-:W-:Y:S01]  /*1d50*/  IMAD.WIDE R68, R47, 0x2, R58.reuse ;  /* 0x000000022f447825 */ /* 0x100fe200078e023a */
[----:B------:R-:W-:Y:S01]  /*1d60*/  ISETP.GE.AND P6, PT, R63, UR16, PT ;  /* 0x000000103f007c0c */ /* 0x000fe2000bfc6270 */
[----:B------:R-:W5:Y:S01]  /*1d70*/  @!P5 LDG.E.U16 R85, desc[UR14][R64.64] ;  /* 0x0000000e4055d981 */ /* 0x000f62000c1e1500 */
[----:B------:R-:W-:Y:S01]  /*1d80*/  ISETP.GE.AND P5, PT, R62, UR16, PT ;  /* 0x000000103e007c0c */ /* 0x000fe2000bfa6270 */
[----:B------:R-:W-:Y:S01]  /*1d90*/  IMAD.WIDE R62, R44, 0x2, R58 ;  /* 0x000000022c3e7825 */ /* 0x000fe200078e023a */
[----:B------:R-:W-:Y:S01]  /*1da0*/  PRMT R107, RZ, 0x7610, R107 ;  /* 0x00007610ff6b7816 */ /* 0x000fe2000000006b */
[----:B------:R0:W5:Y:S01]  /*1db0*/  @!P2 LDG.E.U16 R101, desc[UR14][R68.64] ;  /* 0x0000000e4465a981 */ /* 0x000162000c1e1500 */
[----:B------:R-:W-:-:S02]  /*1dc0*/  LOP3.LUT R75, R74, 0x3a, RZ, 0xfc, !PT ;  /* 0x0000003a4a4b7812 */ /* 0x000fc400078efcff */
[----:B------:R-:W-:Y:S02]  /*1dd0*/  LOP3.LUT R66, R74, 0x3e, RZ, 0xfc, !PT ;  /* 0x0000003e4a427812 */ /* 0x000fe400078efcff */
[----:B------:R1:W5:Y:S01]  /*1de0*/  @!P0 LDG.E.U16 R107, desc[UR14][R62.64] ;  /* 0x0000000e3e6b8981 */ /* 0x000362000c1e1500 */
[----:B------:R-:W-:Y:S02]  /*1df0*/  ISETP.GE.AND P2, PT, R75, UR16, PT ;  /* 0x000000104b007c0c */ /* 0x000fe4000bf46270 */
[----:B------:R-:W-:Y:S01]  /*1e00*/  ISETP.GE.AND P0, PT, R66, UR16, PT ;  /* 0x0000001042007c0c */ /* 0x000fe2000bf06270 */
[----:B------:R-:W-:Y:S01]  /*1e10*/  IMAD.WIDE R74, R42, 0x2, R58 ;  /* 0x000000022a4a7825 */ /* 0x000fe200078e023a */
[----:B------:R-:W-:Y:S02]  /*1e20*/  PRMT R100, RZ, 0x7610, R100 ;  /* 0x00007610ff647816 */ /* 0x000fe40000000064 */
[----:B------:R-:W-:Y:S01]  /*1e30*/  PRMT R92, RZ, 0x7610, R92 ;  /* 0x00007610ff5c7816 */ /* 0x000fe2000000005c */
[----:B0-----:R-:W-:Y:S01]  /*1e40*/  IMAD.WIDE R68, R43, 0x2, R58 ;  /* 0x000000022b447825 */ /* 0x001fe200078e023a */
[----:B------:R-:W-:-:S02]  /*1e50*/  PRMT R84, RZ, 0x7610, R84 ;  /* 0x00007610ff547816 */ /* 0x000fc40000000054 */
[----:B------:R-:W-:Y:S01]  /*1e60*/  PRMT R106, RZ, 0x7610, R106 ;  /* 0x00007610ff6a7816 */ /* 0x000fe2000000006a */
[----:B------:R-:W-:Y:S01]  /*1e70*/  IMAD.WIDE R112, R41, 0x2, R58 ;  /* 0x0000000229707825 */ /* 0x000fe200078e023a */
[----:B------:R-:W-:Y:S01]  /*1e80*/  PRMT R99, RZ, 0x7610, R99 ;  /* 0x00007610ff637816 */ /* 0x000fe20000000063 */
[----:B------:R-:W5:Y:S01]  /*1e90*/  @!P6 LDG.E.U16 R100, desc[UR14][R68.64] ;  /* 0x0000000e4464e981 */ /* 0x000f62000c1e1500 */
[----:B------:R-:W-:Y:S01]  /*1ea0*/  PRMT R91, RZ, 0x7610, R91 ;  /* 0x00007610ff5b7816 */ /* 0x000fe2000000005b */
[----:B------:R-:W-:Y:S01]  /*1eb0*/  IMAD.WIDE R66, R40, 0x2, R58 ;  /* 0x0000000228427825 */ /* 0x000fe200078e023a */
[----:B------:R-:W-:Y:S01]  /*1ec0*/  PRMT R83, RZ, 0x7610, R83 ;  /* 0x00007610ff537816 */ /* 0x000fe20000000053 */
[----:B------:R-:W5:Y:S02]  /*1ed0*/  @!P1 LDG.E.U16 R92, desc[UR14][R74.64] ;  /* 0x0000000e4a5c9981 */ /* 0x000f64000c1e1500 */
[--C-:B------:R-:W-:Y:S02]  /*1ee0*/  IMAD.WIDE R60, R39, 0x2, R58.reuse ;  /* 0x00000002273c7825 */ /* 0x100fe400078e023a */
[----:B------:R-:W5:Y:S02]  /*1ef0*/  @!P4 LDG.E.U16 R84, desc[UR14][R112.64] ;  /* 0x0000000e7054c981 */ /* 0x000f64000c1e1500 */
[----:B-1----:R-:W-:-:S02]  /*1f00*/  IMAD.WIDE R62, R38, 0x2, R58 ;  /* 0x00000002263e7825 */ /* 0x002fc400078e023a */
[----:B------:R-:W5:Y:S02]  /*1f10*/  @!P3 LDG.E.U16 R106, desc[UR14][R66.64] ;  /* 0x0000000e426ab981 */ /* 0x000f64000c1e1500 */
[----:B------:R-:W-:Y:S02]  /*1f20*/  IMAD.WIDE R64, R37, 0x2, R58 ;  /* 0x0000000225407825 */ /* 0x000fe400078e023a */
[----:B------:R-:W5:Y:S04]  /*1f30*/  @!P2 LDG.E.U16 R99, desc[UR14][R60.64] ;  /* 0x0000000e3c63a981 */ /* 0x000f68000c1e1500 */
[----:B------:R0:W5:Y:S04]  /*1f40*/  @!P5 LDG.E.U16 R91, desc[UR14][R62.64] ;  /* 0x0000000e3e5bd981 */ /* 0x000168000c1e1500 */
[----:B------:R1:W5:Y:S01]  /*1f50*/  @!P0 LDG.E.U16 R83, desc[UR14][R64.64] ;  /* 0x0000000e40538981 */ /* 0x000362000c1e1500 */
[----:B------:R-:W-:-:S04]  /*1f60*/  LOP3.LUT R82, R14, 0x3f, RZ, 0xc0, !PT ;  /* 0x0000003f0e527812 */ /* 0x000fc800078ec0ff */
[----:B------:R-:W-:Y:S01]  /*1f70*/  ISETP.GE.AND P0, PT, R82, UR16, PT ;  /* 0x0000001052007c0c */ /* 0x000fe2000bf06270 */
[--C-:B0-----:R-:W-:Y:S01]  /*1f80*/  IMAD.MOV.U32 R63, RZ, RZ, R111.reuse ;  /* 0x000000ffff3f7224 */ /* 0x101fe200078e006f */
[----:B------:R-:W-:Y:S01]  /*1f90*/  PRMT R111, RZ, 0x7610, R111 ;  /* 0x00007610ff6f7816 */ /* 0x000fe2000000006f */
[----:B-1----:R-:W-:Y:S02]  /*1fa0*/  IMAD.MOV.U32 R64, RZ, RZ, R116 ;  /* 0x000000ffff407224 */ /* 0x002fe400078e0074 */
[----:B------:R-:W-:Y:S02]  /*1fb0*/  IMAD.MOV.U32 R65, RZ, RZ, R117 ;  /* 0x000000ffff417224 */ /* 0x000fe400078e0075 */
[C---:B------:R-:W-:Y:S01]  /*1fc0*/  IMAD.WIDE R66, R23.reuse, 0x2, R64 ;  /* 0x0000000217427825 */ /* 0x040fe200078e0240 */
[----:B------:R-:W-:Y:S03]  /*1fd0*/  BAR.SYNC.DEFER_BLOCKING 0x0 ;  /* 0x0000000000007b1d */ /* 0x000fe60000010000 */
[----:B------:R-:W-:Y:S01]  /*1fe0*/  IMAD.MOV.U32 R62, RZ, RZ, R120 ;  /* 0x000000ffff3e7224 */ /* 0x000fe200078e0078 */
[----:B------:R-:W-:Y:S01]  /*1ff0*/  PRMT R112, RZ, 0x7610, R112 ;  /* 0x00007610ff707816 */ /* 0x000fe20000000070 */
[----:B------:R-:W-:Y:S01]  /*2000*/  IMAD.MOV.U32 R60, RZ, RZ, R118 ;  /* 0x000000ffff3c7224 */ /* 0x000fe200078e0076 */
[----:B------:R-:W-:Y:S01]  /*2010*/  PRMT R117, RZ, 0x7610, R117 ;  /* 0x00007610ff757816 */ /* 0x000fe20000000075 */
[----:B------:R-:W-:Y:S01]  /*2020*/  IMAD.WIDE R68, R23, 0x2, R62 ;  /* 0x0000000217447825 */ /* 0x000fe200078e023e */
[----:B------:R-:W-:-:S03]  /*2030*/  PRMT R113, RZ, 0x7610, R113 ;  /* 0x00007610ff717816 */ /* 0x000fc60000000071 */
[----:B------:R-:W-:Y:S01]  /*2040*/  IMAD.MOV.U32 R61, RZ, RZ, R119 ;  /* 0x000000ffff3d7224 */ /* 0x000fe200078e0077 */
[----:B------:R-:W-:Y:S01]  /*2050*/  PRMT R116, RZ, 0x7610, R116 ;  /* 0x00007610ff747816 */ /* 0x000fe20000000074 */
[----:B------:R-:W-:Y:S01]  /*2060*/  IMAD.WIDE R74, R23, 0x2, R60 ;  /* 0x00000002174a7825 */ /* 0x000fe200078e023c */
[----:B------:R0:W5:Y:S04]  /*2070*/  @!P0 LDG.E.U16 R111, desc[UR14][R66.64] ;  /* 0x0000000e426f8981 */ /* 0x000168000c1e1500 */
[----:B------:R1:W5:Y:S04]  /*2080*/  @!P0 LDG.E.U16 R112, desc[UR14][R68.64] ;  /* 0x0000000e44708981 */ /* 0x000368000c1e1500 */
[----:B------:R-:W5:Y:S01]  /*2090*/  @!P0 LDG.E.U16 R113, desc[UR14][R74.64] ;  /* 0x0000000e4a718981 */ /* 0x000f62000c1e1500 */
[----:B0-----:R-:W-:-:S02]  /*20a0*/  IMAD.MOV.U32 R66, RZ, RZ, R72 ;  /* 0x000000ffff427224 */ /* 0x001fc400078e0048 */
[----:B------:R-:W-:Y:S02]  /*20b0*/  IMAD.MOV.U32 R67, RZ, RZ, R73 ;  /* 0x000000ffff437224 */ /* 0x000fe400078e0049 */
[----:B------:R-:W-:-:S04]  /*20c0*/  IMAD.WIDE R72, R23, 0x2, R66 ;  /* 0x0000000217487825 */ /* 0x000fc800078e0242 */
[----:B-1----:R-:W-:Y:S01]  /*20d0*/  IMAD.MOV.U32 R68, RZ, RZ, R70 ;  /* 0x000000ffff447224 */ /* 0x002fe200078e0046 */
[----:B------:R0:W5:Y:S01]  /*20e0*/  @!P0 LDG.E.U16 R117, desc[UR14][R72.64] ;  /* 0x0000000e48758981 */ /* 0x000162000c1e1500 */
[----:B------:R-:W-:Y:S02]  /*20f0*/  IMAD.MOV.U32 R69, RZ, RZ, R71 ;  /* 0x000000ffff457224 */ /* 0x000fe400078e0047 */
[----:B------:R-:W-:-:S04]  /*2100*/  IMAD.WIDE R70, R23, 0x2, R68 ;  /* 0x0000000217467825 */ /* 0x000fc800078e0244 */
[--C-:B0-----:R-:W-:Y:S02]  /*2110*/  IMAD.MOV.U32 R72, RZ, RZ, R114.reuse ;  /* 0x000000ffff487224 */ /* 0x101fe400078e0072 */
[----:B------:R-:W-:Y:S01]  /*2120*/  IMAD.MOV.U32 R73, RZ, RZ, R115 ;  /* 0x000000ffff497224 */ /* 0x000fe200078e0073 */
[----:B------:R-:W-:Y:S01]  /*2130*/  PRMT R114, RZ, 0x7610, R114 ;  /* 0x00007610ff727816 */ /* 0x000fe20000000072 */
[----:B------:R0:W5:Y:S01]  /*2140*/  @!P0 LDG.E.U16 R116, desc[UR14][R70.64] ;  /* 0x0000000e46748981 */ /* 0x000162000c1e1500 */
[----:B------:R-:W-:Y:S01]  /*2150*/  IMAD.WIDE R74, R23, 0x2, R72 ;  /* 0x00000002174a7825 */ /* 0x000fe200078e0248 */
[----:B------:R-:W-:-:S04]  /*2160*/  PRMT R118, RZ, 0x7610, R118 ;  /* 0x00007610ff767816 */ /* 0x000fc80000000076 */
[----:B------:R1:W5:Y:S01]  /*2170*/  @!P0 LDG.E.U16 R114, desc[UR14][R74.64] ;  /* 0x0000000e4a728981 */ /* 0x000362000c1e1500 */
[----:B0-----:R-:W-:Y:S02]  /*2180*/  IMAD.MOV.U32 R70, RZ, RZ, R80 ;  /* 0x000000ffff467224 */ /* 0x001fe400078e0050 */
[----:B------:R-:W-:Y:S01]  /*2190*/  IMAD.MOV.U32 R71, RZ, RZ, R81 ;  /* 0x000000ffff477224 */ /* 0x000fe200078e0051 */
[----:B------:R-:W-:Y:S01]  /*21a0*/  PRMT R119, RZ, 0x7610, R119 ;  /* 0x00007610ff777816 */ /* 0x000fe20000000077 */
[----:B-1----:R-:W-:Y:S02]  /*21b0*/  IMAD.MOV.U32 R74, RZ, RZ, R76 ;  /* 0x000000ffff4a7224 */ /* 0x002fe400078e004c */
[----:B------:R-:W-:Y:S02]  /*21c0*/  IMAD.MOV.U32 R75, RZ, RZ, R77 ;  /* 0x000000ffff4b7224 */ /* 0x000fe400078e004d */
[----:B------:R-:W-:-:S04]  /*21d0*/  IMAD.WIDE R80, R23, 0x2, R70 ;  /* 0x0000000217507825 */ /* 0x000fc800078e0246 */
[----:B------:R-:W-:Y:S01]  /*21e0*/  IMAD.WIDE R76, R23, 0x2, R74 ;  /* 0x00000002174c7825 */ /* 0x000fe200078e024a */
[----:B------:R0:W5:Y:S04]  /*21f0*/  @!P0 LDG.E.U16 R118, desc[UR14][R80.64] ;  /* 0x0000000e50768981 */ /* 0x000168000c1e1500 */
[----:B------:R1:W5:Y:S01]  /*2200*/  @!P0 LDG.E.U16 R119, desc[UR14][R76.64] ;  /* 0x0000000e4c778981 */ /* 0x000362000c1e1500 */
[C---:B------:R-:W-:Y:S02]  /*2210*/  LOP3.LUT P0, RZ, R56.reuse, 0x40, RZ, 0xc0, !PT ;  /* 0x0000004038ff7812 */ /* 0x040fe4000780c0ff */
[----:B------:R-:W-:Y:S02]  /*2220*/  LOP3.LUT R56, R56, 0x3f, RZ, 0xc0, !PT ;  /* 0x0000003f38387812 */ /* 0x000fe400078ec0ff */
[----:B------:R-:W-:-:S02]  /*2230*/  LOP3.LUT P1, RZ, R14, 0x40, RZ, 0xc0, !PT ;  /* 0x000000400eff7812 */ /* 0x000fc4000782c0ff */
[----:B0-----:R-:W-:Y:S01]  /*2240*/  SEL R81, RZ, 0x90, !P0 ;  /* 0x00000090ff517807 */ /* 0x001fe20004000000 */
[----:B------:R-:W-:Y:S02]  /*2250*/  IMAD.SHL.U32 R56, R56, 0x2, RZ ;  /* 0x0000000238387824 */ /* 0x000fe400078e00ff */
[----:B------:R-:W-:-:S03]  /*2260*/  IMAD.SHL.U32 R82, R82, 0x2, RZ ;  /* 0x0000000252527824 */ /* 0x000fc600078e00ff */
[----:B------:R-:W-:Y:S02]  /*2270*/  LOP3.LUT R56, R81, R56, RZ, 0x3c, !PT ;  /* 0x0000003851387212 */ /* 0x000fe400078e3cff */
[----:B------:R-:W-:Y:S02]  /*2280*/  SEL R81, RZ, 0x90, !P1 ;  /* 0x00000090ff517807 */ /* 0x000fe40004800000 */
[C---:B-1----:R-:W-:Y:S02]  /*2290*/  LOP3.LUT R77, R56.reuse, 0x20, RZ, 0x3c, !PT ;  /* 0x00000020384d7812 */ /* 0x042fe400078e3cff */
[----:B------:R-:W-:Y:S02]  /*22a0*/  LOP3.LUT R81, R81, R82, RZ, 0x3c, !PT ;  /* 0x0000005251517212 */ /* 0x000fe400078e3cff */
[----:B------:R-:W-:Y:S02]  /*22b0*/  LOP3.LUT R14, R56, 0x40, RZ, 0x3c, !PT ;  /* 0x00000040380e7812 */ /* 0x000fe400078e3cff */
[----:B------:R-:W-:Y:S01]  /*22c0*/  LOP3.LUT R81, R81, 0x60, RZ, 0x3c, !PT ;  /* 0x0000006051517812 */ /* 0x000fe200078e3cff */
[----:B--2---:R-:W-:Y:S04]  /*22d0*/  STS.U16 [R56+UR12], R94 ;  /* 0x0000005e38007988 */ /* 0x004fe8000800040c */
[----:B----4-:R-:W-:Y:S04]  /*22e0*/  STS.U16 [R56+UR12+0x400], R17 ;  /* 0x0004001138007988 */ /* 0x010fe8000800040c */
[----:B---3--:R-:W-:Y:S04]  /*22f0*/  STS.U16 [R56+UR12+0x800], R110 ;  /* 0x0008006e38007988 */ /* 0x008fe8000800040c */
[----:B-----5:R-:W-:Y:S04]  /*2300*/  STS.U16 [R56+UR12+0xc00], R109 ;  /* 0x000c006d38007988 */ /* 0x020fe8000800040c */
[----:B------:R-:W-:Y:S04]  /*2310*/  STS.U16 [R56+UR12+0x1000], R79 ;  /* 0x0010004f38007988 */ /* 0x000fe8000800040c */
        /* <DEDUP_REMOVED lines=27> */
[----:B------:R0:W-:Y:S04]  /*24d0*/  STS.U16 [R56+UR12+0x2000], R111 ;  /* 0x0020006f38007988 */ /* 0x0001e8000800040c */
[----:B------:R-:W-:Y:S04]  /*24e0*/  STS.U16 [R56+UR12+0x2400], R117 ;  /* 0x0024007538007988 */ /* 0x000fe8000800040c */
[----:B------:R-:W-:Y:S04]  /*24f0*/  STS.U16 [R77+UR12+0x2100], R112 ;  /* 0x002100704d007988 */ /* 0x000fe8000800040c */
[----:B------:R-:W-:Y:S04]  /*2500*/  STS.U16 [R77+UR12+0x2500], R118 ;  /* 0x002500764d007988 */ /* 0x000fe8000800040c */
[----:B------:R-:W-:Y:S04]  /*2510*/  STS.U16 [R14+UR12+0x2200], R113 ;  /* 0x002200710e007988 */ /* 0x000fe8000800040c */
[----:B------:R1:W-:Y:S04]  /*2520*/  STS.U16 [R14+UR12+0x2600], R114 ;  /* 0x002600720e007988 */ /* 0x0003e8000800040c */
[----:B------:R-:W-:Y:S04]  /*2530*/  STS.U16 [R81+UR12+0x2300], R116 ;  /* 0x0023007451007988 */ /* 0x000fe8000800040c */
[----:B------:R2:W-:Y:S01]  /*2540*/  STS.U16 [R81+UR12+0x2700], R119 ;  /* 0x0027007751007988 */ /* 0x0005e2000800040c */
[----:B------:R3:W-:Y:S06]  /*2550*/  MEMBAR.ALL.CTA ;  /* 0x0000000000007992 */ /* 0x0007ec0000008000 */
[----:B---3--:R-:W3:Y:S02]  /*2560*/  FENCE.VIEW.ASYNC.S ;  /* 0x00000000000073c6 */ /* 0x008ee40000000000 */
[----:B---3--:R-:W-:Y:S06]  /*2570*/  BAR.SYNC.DEFER_BLOCKING 0x0 ;  /* 0x0000000000007b1d */ /* 0x008fec0000010000 */
[----:B------:R-:W-:Y:S01]  /*2580*/  UMOV UR4, UR13 ;  /* 0x0000000d00047c82 */ /* 0x000fe20008000000 */
[----:B------:R-:W-:Y:S01]  /*2590*/  UMOV UR5, 0x40000040 ;  /* 0x4000004000057882 */ /* 0x000fe20000000000 */
[----:B------:R-:W-:Y:S01]  /*25a0*/  UMOV UR7, 0x40000040 ;  /* 0x4000004000077882 */ /* 0x000fe20000000000 */
[----:B------:R-:W-:-:S06]  /*25b0*/  WARPGROUP.ARRIVE ;  /* 0x00000000000079c5 */ /* 0x000fcc0000000000 */
[----:B------:R-:W-:Y:S04]  /*25c0*/  HGMMA.64x16x16.F32.BF16 R24, gdesc[UR4].tnspA, R24 ;  /* 0x20200000041879f0 */ /* 0x000fe80008701818 */
[----:B------:R-:W-:Y:S04]  /*25d0*/  HGMMA.64x16x16.F32.BF16 R24, gdesc[UR8].tnspA, R24 ;  /* 0x20200000081879f0 */ /* 0x000fe80008701818 */
[----:B------:R-:W-:Y:S01]  /*25e0*/  HGMMA.64x16x16.F32.BF16 R24, gdesc[UR20].tnspA, R24 ;  /* 0x20200000141879f0 */ /* 0x000fe20008701818 */
[----:B------:R-:W-:-:S05]  /*25f0*/  VIADD R19, R19, 0xffffffff ;  /* 0xffffffff13137836 */ /* 0x000fca0000000000 */
[----:B------:R-:W-:Y:S01]  /*2600*/  ISETP.NE.U32.AND P0, PT, R19, RZ, PT ;  /* 0x000000ff1300720c */ /* 0x000fe20003f05070 */
[----:B------:R-:W-:Y:S01]  /*2610*/  HGMMA.64x16x16.F32.BF16 R24, gdesc[UR24].tnspA, R24, gsb0 ;  /* 0x20200000181879f0 */ /* 0x000fe20008001818 */
[----:B0-----:R-:W-:Y:S01]  /*2620*/  IMAD.WIDE R110, R22, 0x2, R62 ;  /* 0x00000002166e7825 */ /* 0x001fe200078e023e */
[----:B------:R-:W-:-:S03]  /*2630*/  UIADD3 UR16, UR16, -0x40, URZ ;  /* 0xffffffc010107890 */ /* 0x000fc6000fffe03f */
[----:B-1----:R-:W-:-:S04]  /*2640*/  IMAD.WIDE R114, R22, 0x2, R72 ;  /* 0x0000000216727825 */ /* 0x002fc800078e0248 */
[----:B--2---:R-:W-:-:S04]  /*2650*/  IMAD.WIDE R80, R22, 0x2, R70 ;  /* 0x0000000216507825 */ /* 0x004fc800078e0246 */
[----:B------:R-:W-:-:S04]  /*2660*/  IMAD.WIDE R76, R22, 0x2, R74 ;  /* 0x00000002164c7825 */ /* 0x000fc800078e024a */
[----:B------:R-:W-:-:S04]  /*2670*/  IMAD.WIDE R72, R22, 0x2, R66 ;  /* 0x0000000216487825 */ /* 0x000fc800078e0242 */
[----:B------:R-:W-:-:S04]  /*2680*/  IMAD.WIDE R70, R22, 0x2, R68 ;  /* 0x0000000216467825 */ /* 0x000fc800078e0244 */
[----:B------:R-:W-:-:S04]  /*2690*/  IMAD.WIDE R118, R22, 0x2, R60 ;  /* 0x0000000216767825 */ /* 0x000fc800078e023c */
[----:B------:R-:W-:-:S04]  /*26a0*/  IMAD.WIDE R116, R22, 0x2, R64 ;  /* 0x0000000216747825 */ /* 0x000fc800078e0240 */
[----:B------:R-:W-:-:S04]  /*26b0*/  IMAD.WIDE R58, R32, 0x2, R58 ;  /* 0x00000002203a7825 */ /* 0x000fc800078e023a */
[----:B------:R-:W-:Y:S01]  /*26c0*/  IMAD.MOV.U32 R120, RZ, RZ, R110 ;  /* 0x000000ffff787224 */ /* 0x000fe200078e006e */
[----:B------:R-:W-:Y:S02]  /*26d0*/  WARPGROUP.DEPBAR.LE gsb0, 0x0 ;  /* 0x00008000000079c5 */ /* 0x000fe40000010000 */
[----:B------:R-:W-:Y:S05]  /*26e0*/  @P0 BRA `(.L_x_1) ;  /* 0xffffffec00900947 */ /* 0x000fea000383ffff */
[----:B------:R-:W-:Y:S02]  /*26f0*/  F2FP.BF16.F32.PACK_AB R27, R31, R27 ;  /* 0x0000001b1f1b723e */ /* 0x000fe400000010ff */
[----:B------:R-:W-:Y:S02]  /*2700*/  F2FP.BF16.F32.PACK_AB R26, R30, R26 ;  /* 0x0000001a1e1a723e */ /* 0x000fe400000010ff */
[----:B------:R-:W-:Y:S02]  /*2710*/  F2FP.BF16.F32.PACK_AB R25, R29, R25 ;  /* 0x000000191d19723e */ /* 0x000fe400000010ff */
[----:B------:R-:W-:-:S07]  /*2720*/  F2FP.BF16.F32.PACK_AB R24, R28, R24 ;  /* 0x000000181c18723e */ /* 0x000fce00000010ff */
.L_x_0:
[----:B------:R-:W0:Y:S01]  /*2730*/  S2R R12, SR_TID.X ;  /* 0x00000000000c7919 */ /* 0x000e220000002100 */
[----:B------:R-:W-:Y:S01]  /*2740*/  ULDC UR4, c[0x0][0x244] ;  /* 0x0000910000047ab9 */ /* 0x000fe20000000800 */
[----:B------:R-:W-:Y:S01]  /*2750*/  ULDC.64 UR6, c[0x0][0x228] ;  /* 0x00008a0000067ab9 */ /* 0x000fe20000000a00 */
[----:B------:R-:W-:Y:S01]  /*2760*/  BAR.SYNC.DEFER_BLOCKING 0x0 ;  /* 0x0000000000007b1d */ /* 0x000fe20000010000 */
[----:B------:R-:W-:-:S04]  /*2770*/  ISETP.GE.AND P0, PT, R9, UR6, PT ;  /* 0x0000000609007c0c */ /* 0x000fc8000bf06270 */
[----:B------:R-:W-:Y:S01]  /*2780*/  ISETP.LT.AND P4, PT, R2, UR7, !P0 ;  /* 0x0000000702007c0c */ /* 0x000fe2000c781270 */
[----:B------:R-:W-:Y:S01]  /*2790*/  ULDC UR6, c[0x0][0x248] ;  /* 0x0000920000067ab9 */ /* 0x000fe20000000800 */
[----:B------:R-:W-:Y:S01]  /*27a0*/  ISETP.LT.AND P1, PT, R0, UR7, !P0 ;  /* 0x0000000700007c0c */ /* 0x000fe2000c721270 */
[----:B------:R-:W-:Y:S01]  /*27b0*/  IMAD R2, R2, UR6, RZ ;  /* 0x0000000602027c24 */ /* 0x000fe2000f8e02ff */
[C---:B------:R-:W-:Y:S01]  /*27c0*/  ISETP.LT.AND P5, PT, R3.reuse, UR7, !P0 ;  /* 0x0000000703007c0c */ /* 0x040fe2000c7a1270 */
[----:B------:R-:W-:Y:S02]  /*27d0*/  IMAD R3, R3, UR6, RZ ;  /* 0x0000000603037c24 */ /* 0x000fe4000f8e02ff */
[----:B------:R-:W-:Y:S02]  /*27e0*/  IMAD R19, R6, UR6, RZ ;  /* 0x0000000606137c24 */ /* 0x000fe4000f8e02ff */
[----:B------:R-:W-:Y:S02]  /*27f0*/  IMAD R20, R7, UR6, RZ ;  /* 0x0000000607147c24 */ /* 0x000fe4000f8e02ff */
[----:B------:R-:W-:-:S02]  /*2800*/  IMAD R21, R8, UR6, RZ ;  /* 0x0000000608157c24 */ /* 0x000fc4000f8e02ff */
[C---:B0-----:R-:W-:Y:S02]  /*2810*/  IMAD.SHL.U32 R11, R12.reuse, 0x80, RZ ;  /* 0x000000800c0b7824 */ /* 0x041fe400078e00ff */
[C---:B------:R-:W-:Y:S02]  /*2820*/  IMAD.SHL.U32 R10, R12.reuse, 0x10, RZ ;  /* 0x000000100c0a7824 */ /* 0x040fe400078e00ff */
[----:B------:R-:W-:Y:S01]  /*2830*/  IMAD.SHL.U32 R12, R12, 0x8, RZ ;  /* 0x000000080c0c7824 */ /* 0x000fe200078e00ff */
[----:B------:R-:W-:Y:S02]  /*2840*/  LOP3.LUT R14, R11, 0x400, RZ, 0xc0, !PT ;  /* 0x000004000b0e7812 */ /* 0x000fe400078ec0ff */
[----:B------:R-:W-:Y:S02]  /*2850*/  LOP3.LUT R11, R10, 0x70, RZ, 0xc0, !PT ;  /* 0x000000700a0b7812 */ /* 0x000fe400078ec0ff */
[----:B------:R-:W-:Y:S02]  /*2860*/  LOP3.LUT R12, R12, 0x380, RZ, 0xc0, !PT ;  /* 0x000003800c0c7812 */ /* 0x000fe400078ec0ff */
[----:B------:R-:W-:-:S05]  /*2870*/  IADD3 R11, R14, UR12, R11 ;  /* 0x0000000c0e0b7c10 */ /* 0x000fca000fffe00b */
[----:B------:R-:W-:Y:S01]  /*2880*/  IMAD.IADD R11, R12, 0x1, R11 ;  /* 0x000000010c0b7824 */ /* 0x000fe200078e020b */
[----:B------:R-:W-:Y:S01]  /*2890*/  LOP3.LUT R12, R10, 0x7f0, RZ, 0xc0, !PT ;  /* 0x000007f00a0c7812 */ /* 0x000fe200078ec0ff */
[----:B------:R-:W-:Y:S01]  /*28a0*/  IMAD R10, R9, UR4, RZ ;  /* 0x00000004090a7c24 */ /* 0x000fe2000f8e02ff */
[----:B------:R-:W-:Y:S01]  /*28b0*/  ULDC.64 UR4, c[0x0][0x220] ;  /* 0x0000880000047ab9 */ /* 0x000fe20000000a00 */
[----:B------:R-:W-:Y:S01]  /*28c0*/  IMAD R9, R0, UR6, RZ ;  /* 0x0000000600097c24 */ /* 0x000fe2000f8e02ff */
[----:B------:R0:W-:Y:S01]  /*28d0*/  STSM.16.M88.4 [R11], R24 ;  /* 0x000000180b007844 */ /* 0x0001e20000000200 */
[----:B------:R-:W-:Y:S01]  /*28e0*/  IMAD R0, R4, UR6, RZ ;  /* 0x0000000604007c24 */ /* 0x000fe2000f8e02ff */
[----:B------:R-:W-:Y:S01]  /*28f0*/  BAR.SYNC.DEFER_BLOCKING 0x0 ;  /* 0x0000000000007b1d */ /* 0x000fe20000010000 */
[----:B------:R-:W-:-:S04]  /*2900*/  LEA R22, P2, R10, UR4, 0x1 ;  /* 0x000000040a167c11 */ /* 0x000fc8000f8408ff */
[-C--:B------:R-:W-:Y:S02]  /*2910*/  LEA R16, P3, R2, R22.reuse, 0x1 ;  /* 0x0000001602107211 */ /* 0x080fe400078608ff */
[----:B0-----:R-:W-:Y:S02]  /*2920*/  LEA.HI.X.SX32 R24, R10, UR5, 0x1, P2 ;  /* 0x000000050a187c11 */ /* 0x001fe400090f0eff */
[C---:B------:R-:W-:Y:S02]  /*2930*/  LEA R10, P2, R9.reuse, R22, 0x1 ;  /* 0x00000016090a7211 */ /* 0x040fe400078408ff */
[-C--:B------:R-:W-:Y:S02]  /*2940*/  LEA.HI.X.SX32 R17, R2, R24.reuse, 0x1, P3 ;  /* 0x0000001802117211 */ /* 0x080fe400018f0eff */
[----:B------:R-:W-:Y:S01]  /*2950*/  LEA.HI.X.SX32 R11, R9, R24, 0x1, P2 ;  /* 0x00000018090b7211 */ /* 0x000fe200010f0eff */
[----:B------:R-:W-:Y:S01]  /*2960*/  IMAD R9, R5, UR6, RZ ;  /* 0x0000000605097c24 */ /* 0x000fe2000f8e02ff */
[----:B------:R-:W-:-:S02]  /*2970*/  LEA R2, P6, R3, R22, 0x1 ;  /* 0x0000001603027211 */ /* 0x000fc400078c08ff */
[----:B------:R-:W-:Y:S01]  /*2980*/  ISETP.LT.AND P3, PT, R5, UR7, !P0 ;  /* 0x0000000705007c0c */ /* 0x000fe2000c761270 */
[----:B------:R-:W0:Y:S01]  /*2990*/  LDS.128 R12, [R12+UR12] ;  /* 0x0000000c0c0c7984 */ /* 0x000e220008000c00 */
[----:B------:R-:W-:-:S03]  /*29a0*/  LEA.HI.X.SX32 R3, R3, R24, 0x1, P6 ;  /* 0x0000001803037211 */ /* 0x000fc600030f0eff */
[----:B0-----:R0:W-:Y:S04]  /*29b0*/  @P1 STG.E.U16 desc[UR14][R10.64], R12 ;  /* 0x0000000c0a001986 */ /* 0x0011e8000c10150e */
[----:B------:R1:W-:Y:S01]  /*29c0*/  @P4 STG.E.U16 desc[UR14][R16.64], R13 ;  /* 0x0000000d10004986 */ /* 0x0003e2000c10150e */
[----:B------:R-:W-:Y:S02]  /*29d0*/  ISETP.LT.AND P4, PT, R4, UR7, !P0 ;  /* 0x0000000704007c0c */ /* 0x000fe4000c781270 */
[C---:B------:R-:W-:Y:S01]  /*29e0*/  LEA R4, P1, R0.reuse, R22, 0x1 ;  /* 0x0000001600047211 */ /* 0x040fe200078208ff */
[----:B------:R2:W-:Y:S03]  /*29f0*/  @P5 STG.E.U16 desc[UR14][R2.64], R14 ;  /* 0x0000000e02005986 */ /* 0x0005e6000c10150e */
[----:B------:R-:W-:-:S02]  /*2a00*/  LEA.HI.X.SX32 R5, R0, R24, 0x1, P1 ;  /* 0x0000001800057211 */ /* 0x000fc400008f0eff */
[-C--:B0-----:R-:W-:Y:S02]  /*2a10*/  LEA R10, P2, R9, R22.reuse, 0x1 ;  /* 0x00000016090a7211 */ /* 0x081fe400078408ff */
[-C--:B------:R-:W-:Y:S02]  /*2a20*/  LEA R18, P1, R20, R22.reuse, 0x1 ;  /* 0x0000001614127211 */ /* 0x080fe400078208ff */
[----:B-1----:R-:W-:Y:S01]  /*2a30*/  LEA R16, P6, R19, R22, 0x1 ;  /* 0x0000001613107211 */ /* 0x002fe200078c08ff */
[----:B------:R2:W-:Y:S01]  /*2a40*/  @P4 STG.E.U16 desc[UR14][R4.64], R15 ;  /* 0x0000000f04004986 */ /* 0x0005e2000c10150e */
[-C--:B------:R-:W-:Y:S02]  /*2a50*/  LEA.HI.X.SX32 R11, R9, R24.reuse, 0x1, P2 ;  /* 0x00000018090b7211 */ /* 0x080fe400010f0eff */
[----:B------:R-:W-:Y:S02]  /*2a60*/  LEA.HI.X.SX32 R17, R19, R24, 0x1, P6 ;  /* 0x0000001813117211 */ /* 0x000fe400030f0eff */
[----:B------:R-:W-:-:S02]  /*2a70*/  ISETP.LT.AND P2, PT, R6, UR7, !P0 ;  /* 0x0000000706007c0c */ /* 0x000fc4000c741270 */
[----:B------:R-:W-:Y:S02]  /*2a80*/  LEA.HI.X.SX32 R19, R20, R24, 0x1, P1 ;  /* 0x0000001814137211 */ /* 0x000fe400008f0eff */
[----:B------:R-:W-:Y:S02]  /*2a90*/  ISETP.LT.AND P1, PT, R7, UR7, !P0 ;  /* 0x0000000707007c0c */ /* 0x000fe4000c721270 */
[----:B------:R-:W-:Y:S02]  /*2aa0*/  ISETP.LT.AND P0, PT, R8, UR7, !P0 ;  /* 0x0000000708007c0c */ /* 0x000fe4000c701270 */
[----:B------:R-:W-:Y:S02]  /*2ab0*/  PRMT R12, R12, 0x7632, R12 ;  /* 0x000076320c0c7816 */ /* 0x000fe4000000000c */
[----:B------:R-:W-:Y:S02]  /*2ac0*/  PRMT R8, R13, 0x7632, R8 ;  /* 0x000076320d087816 */ /* 0x000fe40000000008 */
[----:B------:R-:W-:Y:S01]  /*2ad0*/  PRMT R9, R14, 0x7632, R9 ;  /* 0x000076320e097816 */ /* 0x000fe20000000009 */
[----:B------:R2:W-:Y:S01]  /*2ae0*/  @P3 STG.E.U16 desc[UR14][R10.64], R12 ;  /* 0x0000000c0a003986 */ /* 0x0005e2000c10150e */
[----:B------:R-:W-:-:S03]  /*2af0*/  LEA R6, P6, R21, R22, 0x1 ;  /* 0x0000001615067211 */ /* 0x000fc600078c08ff */
[----:B------:R2:W-:Y:S01]  /*2b00*/  @P2 STG.E.U16 desc[UR14][R16.64], R8 ;  /* 0x0000000810002986 */ /* 0x0005e2000c10150e */
[----:B------:R-:W-:-:S03]  /*2b10*/  LEA.HI.X.SX32 R7, R21, R24, 0x1, P6 ;  /* 0x0000001815077211 */ /* 0x000fc600030f0eff */
[----:B------:R2:W-:Y:S01]  /*2b20*/  @P1 STG.E.U16 desc[UR14][R18.64], R9 ;  /* 0x0000000912001986 */ /* 0x0005e2000c10150e */
[----:B------:R-:W-:Y:S05]  /*2b30*/  @!P0 EXIT ;  /* 0x000000000000894d */ /* 0x000fea0003800000 */
[----:B--2---:R-:W-:-:S05]  /*2b40*/  PRMT R3, R15, 0x7632, R3 ;  /* 0x000076320f037816 */ /* 0x004fca0000000003 */
[----:B------:R-:W-:Y:S01]  /*2b50*/  STG.E.U16 desc[UR14][R6.64], R3 ;  /* 0x0000000306007986 */ /* 0x000fe2000c10150e */
[----:B------:R-:W-:Y:S05]  /*2b60*/  EXIT ;  /* 0x000000000000794d */ /* 0x000fea0003800000 */
.L_x_2:
[----:B------:R-:W-:-:S00]  /*2b70*/  BRA `(.L_x_2) ;  /* 0xfffffffc00fc7947 */ /* 0x000fc0000383ffff */
[----:B------:R-:W-:-:S00]  /*2b80*/  NOP ;  /* 0x0000000000007918 */ /* 0x000fc00000000000 */
[----:B------:R-:W-:-:S00]  /*2b90*/  NOP ;  /* 0x0000000000007918 */ /* 0x000fc00000000000 */
[----:B------:R-:W-:-:S00]  /*2ba0*/  NOP ;  /* 0x0000000000007918 */ /* 0x000fc00000000000 */
[----:B------:R-:W-:-:S00]  /*2bb0*/  NOP ;  /* 0x0000000000007918 */ /* 0x000fc00000000000 */
[----:B------:R-:W-:-:S00]  /*2bc0*/  NOP ;  /* 0x0000000000007918 */ /* 0x000fc00000000000 */
[----:B------:R-:W-:-:S00]  /*2bd0*/  NOP ;  /* 0x0000000000007918 */ /* 0x000fc00000000000 */
[----:B------:R-:W-:-:S00]  /*2be0*/  NOP ;  /* 0x0000000000007918 */ /* 0x000fc00000000000 */
[----:B------:R-:W-:-:S00]  /*2bf0*/  NOP ;  /* 0x0000000000007918 */ /* 0x000fc00000000000 */
.L_x_3:


//--------------------- .nv.shared.matmul_kernel  --------------------------
	.section	.nv.shared.matmul_kernel,"aw",@nobits
	.sectionflags	@""
	.align	16
	.zero		1024


//--------------------- .nv.shared.reserved.0     --------------------------
	.section	.nv.shared.reserved.0,"aw",@nobits
	.weak		__nv_reservedSMEM_offset_0_alias
	.size		__nv_reservedSMEM_offset_0_alias, 0, 0
	.other		__nv_reservedSMEM_offset_0_alias,@"STO_CUDA_RESERVED_SHARED STV_DEFAULT"
__nv_reservedSMEM_offset_0_alias:
	.zero		0


//--------------------- .nv.constant0.matmul_kernel --------------------------
	.section	.nv.constant0.matmul_kernel,"a",@progbits
	.sectionflags	@""
	.align	4
.nv.constant0.matmul_kernel:
	.zero		608


//--------------------- SYMBOLS --------------------------

	.type		.nv.reservedSmem.offset0,@object
	.size		.nv.reservedSmem.offset0,0x4
